//
// Generated by NVIDIA NVVM Compiler
//
// Compiler Build ID: CL-36424714
// Cuda compilation tools, release 13.0, V13.0.88
// Based on NVVM 20.0.0
//

.version 9.0
.target sm_100
.address_size 64

	// .globl	_Z28attention_fwd_bf16_mma_cleanPK13__nv_bfloat16S1_S1_PS_iiiiif
.extern .shared .align 16 .b8 smem_raw[];

.visible .entry _Z28attention_fwd_bf16_mma_cleanPK13__nv_bfloat16S1_S1_PS_iiiiif(
	.param .u64 .ptr .align 1 _Z28attention_fwd_bf16_mma_cleanPK13__nv_bfloat16S1_S1_PS_iiiiif_param_0,
	.param .u64 .ptr .align 1 _Z28attention_fwd_bf16_mma_cleanPK13__nv_bfloat16S1_S1_PS_iiiiif_param_1,
	.param .u64 .ptr .align 1 _Z28attention_fwd_bf16_mma_cleanPK13__nv_bfloat16S1_S1_PS_iiiiif_param_2,
	.param .u64 .ptr .align 1 _Z28attention_fwd_bf16_mma_cleanPK13__nv_bfloat16S1_S1_PS_iiiiif_param_3,
	.param .u32 _Z28attention_fwd_bf16_mma_cleanPK13__nv_bfloat16S1_S1_PS_iiiiif_param_4,
	.param .u32 _Z28attention_fwd_bf16_mma_cleanPK13__nv_bfloat16S1_S1_PS_iiiiif_param_5,
	.param .u32 _Z28attention_fwd_bf16_mma_cleanPK13__nv_bfloat16S1_S1_PS_iiiiif_param_6,
	.param .u32 _Z28attention_fwd_bf16_mma_cleanPK13__nv_bfloat16S1_S1_PS_iiiiif_param_7,
	.param .u32 _Z28attention_fwd_bf16_mma_cleanPK13__nv_bfloat16S1_S1_PS_iiiiif_param_8,
	.param .f32 _Z28attention_fwd_bf16_mma_cleanPK13__nv_bfloat16S1_S1_PS_iiiiif_param_9
)
.maxntid 256
{
	.reg .pred 	%p<102>;
	.reg .b16 	%rs<82>;
	.reg .b32 	%r<596>;
	.reg .b32 	%f<239>;
	.reg .b64 	%rd<74>;

	ld.param.u64 	%rd8, [_Z28attention_fwd_bf16_mma_cleanPK13__nv_bfloat16S1_S1_PS_iiiiif_param_0];
	ld.param.u64 	%rd9, [_Z28attention_fwd_bf16_mma_cleanPK13__nv_bfloat16S1_S1_PS_iiiiif_param_1];
	ld.param.u64 	%rd10, [_Z28attention_fwd_bf16_mma_cleanPK13__nv_bfloat16S1_S1_PS_iiiiif_param_2];
	ld.param.u64 	%rd11, [_Z28attention_fwd_bf16_mma_cleanPK13__nv_bfloat16S1_S1_PS_iiiiif_param_3];
	ld.param.u32 	%r146, [_Z28attention_fwd_bf16_mma_cleanPK13__nv_bfloat16S1_S1_PS_iiiiif_param_4];
	ld.param.u32 	%r142, [_Z28attention_fwd_bf16_mma_cleanPK13__nv_bfloat16S1_S1_PS_iiiiif_param_5];
	ld.param.u32 	%r143, [_Z28attention_fwd_bf16_mma_cleanPK13__nv_bfloat16S1_S1_PS_iiiiif_param_6];
	ld.param.u32 	%r144, [_Z28attention_fwd_bf16_mma_cleanPK13__nv_bfloat16S1_S1_PS_iiiiif_param_7];
	ld.param.u32 	%r145, [_Z28attention_fwd_bf16_mma_cleanPK13__nv_bfloat16S1_S1_PS_iiiiif_param_8];
	cvta.to.global.u64 	%rd1, %rd9;
	cvta.to.global.u64 	%rd2, %rd8;
	cvta.to.global.u64 	%rd3, %rd10;
	cvta.to.global.u64 	%rd4, %rd11;
	mov.u32 	%r1, %ctaid.x;
	mul.lo.s32 	%r147, %r142, %r146;
	mul.lo.s32 	%r148, %r147, %r143;
	setp.ge.s32 	%p1, %r1, %r148;
	@%p1 bra 	$L__BB0_126;
	mul.lo.s32 	%r149, %r143, %r142;
	div.s32 	%r150, %r1, %r149;
	div.s32 	%r151, %r1, %r143;
	rem.s32 	%r152, %r151, %r142;
	mul.lo.s32 	%r2, %r145, %r1;
	mad.lo.s32 	%r153, %r150, %r142, %r152;
	mul.lo.s32 	%r154, %r145, %r144;
	mul.lo.s32 	%r3, %r154, %r153;
	mov.u32 	%r588, %tid.x;
	shr.u32 	%r5, %r588, 5;
	and.b32  	%r6, %r588, 31;
	setp.ge.s32 	%p2, %r588, %r144;
	@%p2 bra 	$L__BB0_4;
	mov.u32 	%r7, %ntid.x;
	mov.u32 	%r547, %r588;
$L__BB0_3:
	shl.b32 	%r155, %r547, 2;
	mov.u32 	%r156, smem_raw;
	add.s32 	%r157, %r156, %r155;
	mov.b32 	%r158, 0;
	st.shared.u32 	[%r157], %r158;
	add.s32 	%r547, %r547, %r7;
	setp.lt.s32 	%p3, %r547, %r144;
	@%p3 bra 	$L__BB0_3;
$L__BB0_4:
	shl.b32 	%r159, %r144, 2;
	mov.u32 	%r160, smem_raw;
	add.s32 	%r10, %r160, %r159;
	bar.sync 	0;
	setp.lt.s32 	%p4, %r145, 1;
	shl.b32 	%r161, %r5, 11;
	add.s32 	%r11, %r10, %r161;
	@%p4 bra 	$L__BB0_10;
	shr.u32 	%r12, %r6, 2;
	and.b32  	%r13, %r588, 3;
	shl.b32 	%r163, %r12, 7;
	or.b32  	%r14, %r163, %r13;
	mov.b32 	%r548, 0;
$L__BB0_6:
	sub.s32 	%r17, %r145, %r548;
	min.s32 	%r18, %r17, 128;
	add.s32 	%r164, %r18, 15;
	shr.s32 	%r165, %r164, 31;
	shr.u32 	%r166, %r165, 28;
	add.s32 	%r167, %r164, %r166;
	and.b32  	%r19, %r167, -16;
	setp.ge.s32 	%p5, %r588, %r19;
	@%p5 bra 	$L__BB0_38;
	add.s32 	%r20, %r548, %r2;
	mov.u32 	%r549, %r588;
$L__BB0_8:
	setp.ge.s32 	%p6, %r549, %r18;
	@%p6 bra 	$L__BB0_36;
	add.s32 	%r168, %r20, %r549;
	mul.wide.s32 	%rd12, %r168, 2;
	add.s64 	%rd13, %rd2, %rd12;
	ld.global.nc.u16 	%rs73, [%rd13];
	bra.uni 	$L__BB0_37;
$L__BB0_10:
	setp.ge.s32 	%p51, %r588, %r144;
	@%p51 bra 	$L__BB0_13;
	mov.u32 	%r15, %ntid.x;
	mov.u32 	%r465, smem_raw;
	mov.u32 	%r583, %r588;
$L__BB0_12:
	ld.param.f32 	%f220, [_Z28attention_fwd_bf16_mma_cleanPK13__nv_bfloat16S1_S1_PS_iiiiif_param_9];
	shl.b32 	%r464, %r583, 2;
	add.s32 	%r466, %r465, %r464;
	ld.shared.f32 	%f65, [%r466];
	mul.f32 	%f66, %f220, %f65;
	st.shared.f32 	[%r466], %f66;
	add.s32 	%r583, %r583, %r15;
	setp.lt.s32 	%p52, %r583, %r144;
	@%p52 bra 	$L__BB0_12;
$L__BB0_13:
	setp.ge.s32 	%p53, %r588, %r144;
	bar.sync 	0;
	mov.f32 	%f224, 0fFF800000;
	@%p53 bra 	$L__BB0_16;
	mov.f32 	%f224, 0fFF800000;
	mov.u32 	%r103, %ntid.x;
	mov.u32 	%r468, smem_raw;
	mov.u32 	%r584, %r588;
$L__BB0_15:
	shl.b32 	%r467, %r584, 2;
	add.s32 	%r469, %r468, %r467;
	ld.shared.f32 	%f69, [%r469];
	max.f32 	%f224, %f224, %f69;
	add.s32 	%r584, %r584, %r103;
	setp.lt.s32 	%p54, %r584, %r144;
	@%p54 bra 	$L__BB0_15;
$L__BB0_16:
	shr.u32 	%r106, %r588, 5;
	mov.b32 	%r470, %f224;
	shfl.sync.bfly.b32	%r471|%p55, %r470, 16, 31, -1;
	mov.b32 	%f70, %r471;
	max.f32 	%f71, %f224, %f70;
	mov.b32 	%r472, %f71;
	shfl.sync.bfly.b32	%r473|%p56, %r472, 8, 31, -1;
	mov.b32 	%f72, %r473;
	max.f32 	%f73, %f71, %f72;
	mov.b32 	%r474, %f73;
	shfl.sync.bfly.b32	%r475|%p57, %r474, 4, 31, -1;
	mov.b32 	%f74, %r475;
	max.f32 	%f75, %f73, %f74;
	mov.b32 	%r476, %f75;
	shfl.sync.bfly.b32	%r477|%p58, %r476, 2, 31, -1;
	mov.b32 	%f76, %r477;
	max.f32 	%f77, %f75, %f76;
	mov.b32 	%r478, %f77;
	shfl.sync.bfly.b32	%r479|%p59, %r478, 1, 31, -1;
	mov.b32 	%f78, %r479;
	max.f32 	%f226, %f77, %f78;
	setp.ne.s32 	%p60, %r6, 0;
	@%p60 bra 	$L__BB0_18;
	mad.lo.s32 	%r480, %r106, -2044, %r11;
	st.shared.f32 	[%r480], %f226;
$L__BB0_18:
	bar.sync 	0;
	setp.gt.u32 	%p61, %r588, 31;
	shl.b32 	%r481, %r6, 2;
	add.s32 	%r107, %r10, %r481;
	@%p61 bra 	$L__BB0_22;
	mov.u32 	%r482, %ntid.x;
	add.s32 	%r483, %r482, 31;
	shr.u32 	%r484, %r483, 5;
	setp.ge.u32 	%p62, %r588, %r484;
	mov.f32 	%f225, 0fFF800000;
	@%p62 bra 	$L__BB0_21;
	ld.shared.f32 	%f225, [%r107];
$L__BB0_21:
	mov.b32 	%r485, %f225;
	shfl.sync.bfly.b32	%r486|%p63, %r485, 16, 31, -1;
	mov.b32 	%f80, %r486;
	max.f32 	%f81, %f225, %f80;
	mov.b32 	%r487, %f81;
	shfl.sync.bfly.b32	%r488|%p64, %r487, 8, 31, -1;
	mov.b32 	%f82, %r488;
	max.f32 	%f83, %f81, %f82;
	mov.b32 	%r489, %f83;
	shfl.sync.bfly.b32	%r490|%p65, %r489, 4, 31, -1;
	mov.b32 	%f84, %r490;
	max.f32 	%f85, %f83, %f84;
	mov.b32 	%r491, %f85;
	shfl.sync.bfly.b32	%r492|%p66, %r491, 2, 31, -1;
	mov.b32 	%f86, %r492;
	max.f32 	%f87, %f85, %f86;
	mov.b32 	%r493, %f87;
	shfl.sync.bfly.b32	%r494|%p67, %r493, 1, 31, -1;
	mov.b32 	%f88, %r494;
	max.f32 	%f226, %f87, %f88;
$L__BB0_22:
	bar.sync 	0;
	setp.ne.s32 	%p68, %r588, 0;
	@%p68 bra 	$L__BB0_24;
	st.shared.f32 	[%r10], %f226;
$L__BB0_24:
	setp.ge.s32 	%p69, %r588, %r144;
	bar.sync 	0;
	mov.f32 	%f228, 0f00000000;
	@%p69 bra 	$L__BB0_27;
	ld.shared.f32 	%f13, [%r10];
	mov.f32 	%f228, 0f00000000;
	mov.u32 	%r108, %ntid.x;
	mov.u32 	%r496, smem_raw;
	mov.u32 	%r585, %r588;
$L__BB0_26:
	shl.b32 	%r495, %r585, 2;
	add.s32 	%r497, %r496, %r495;
	ld.shared.f32 	%f91, [%r497];
	sub.f32 	%f92, %f91, %f13;
	fma.rn.f32 	%f93, %f92, 0f3BBB989D, 0f3F000000;
	cvt.sat.f32.f32 	%f94, %f93;
	mov.f32 	%f95, 0f4B400001;
	mov.f32 	%f96, 0f437C0000;
	fma.rm.f32 	%f97, %f94, %f96, %f95;
	add.f32 	%f98, %f97, 0fCB40007F;
	neg.f32 	%f99, %f98;
	fma.rn.f32 	%f100, %f92, 0f3FB8AA3B, %f99;
	fma.rn.f32 	%f101, %f92, 0f32A57060, %f100;
	mov.b32 	%r498, %f97;
	shl.b32 	%r499, %r498, 23;
	mov.b32 	%f102, %r499;
	ex2.approx.ftz.f32 	%f103, %f101;
	mul.f32 	%f104, %f103, %f102;
	st.shared.f32 	[%r497], %f104;
	add.f32 	%f228, %f228, %f104;
	add.s32 	%r585, %r585, %r108;
	setp.lt.s32 	%p70, %r585, %r144;
	@%p70 bra 	$L__BB0_26;
$L__BB0_27:
	setp.ne.s32 	%p71, %r6, 0;
	mov.b32 	%r500, %f228;
	shfl.sync.bfly.b32	%r501|%p72, %r500, 16, 31, -1;
	mov.b32 	%f105, %r501;
	add.f32 	%f106, %f228, %f105;
	mov.b32 	%r502, %f106;
	shfl.sync.bfly.b32	%r503|%p73, %r502, 8, 31, -1;
	mov.b32 	%f107, %r503;
	add.f32 	%f108, %f106, %f107;
	mov.b32 	%r504, %f108;
	shfl.sync.bfly.b32	%r505|%p74, %r504, 4, 31, -1;
	mov.b32 	%f109, %r505;
	add.f32 	%f110, %f108, %f109;
	mov.b32 	%r506, %f110;
	shfl.sync.bfly.b32	%r507|%p75, %r506, 2, 31, -1;
	mov.b32 	%f111, %r507;
	add.f32 	%f112, %f110, %f111;
	mov.b32 	%r508, %f112;
	shfl.sync.bfly.b32	%r509|%p76, %r508, 1, 31, -1;
	mov.b32 	%f113, %r509;
	add.f32 	%f230, %f112, %f113;
	@%p71 bra 	$L__BB0_29;
	mad.lo.s32 	%r510, %r106, -2044, %r11;
	st.shared.f32 	[%r510], %f230;
$L__BB0_29:
	setp.gt.u32 	%p77, %r588, 31;
	bar.sync 	0;
	@%p77 bra 	$L__BB0_33;
	mov.u32 	%r511, %ntid.x;
	add.s32 	%r512, %r511, 31;
	shr.u32 	%r513, %r512, 5;
	setp.ge.u32 	%p78, %r588, %r513;
	mov.f32 	%f229, 0f00000000;
	@%p78 bra 	$L__BB0_32;
	ld.shared.f32 	%f229, [%r107];
$L__BB0_32:
	mov.b32 	%r514, %f229;
	shfl.sync.bfly.b32	%r515|%p79, %r514, 16, 31, -1;
	mov.b32 	%f115, %r515;
	add.f32 	%f116, %f229, %f115;
	mov.b32 	%r516, %f116;
	shfl.sync.bfly.b32	%r517|%p80, %r516, 8, 31, -1;
	mov.b32 	%f117, %r517;
	add.f32 	%f118, %f116, %f117;
	mov.b32 	%r518, %f118;
	shfl.sync.bfly.b32	%r519|%p81, %r518, 4, 31, -1;
	mov.b32 	%f119, %r519;
	add.f32 	%f120, %f118, %f119;
	mov.b32 	%r520, %f120;
	shfl.sync.bfly.b32	%r521|%p82, %r520, 2, 31, -1;
	mov.b32 	%f121, %r521;
	add.f32 	%f122, %f120, %f121;
	mov.b32 	%r522, %f122;
	shfl.sync.bfly.b32	%r523|%p83, %r522, 1, 31, -1;
	mov.b32 	%f123, %r523;
	add.f32 	%f230, %f122, %f123;
$L__BB0_33:
	setp.ne.s32 	%p84, %r588, 0;
	bar.sync 	0;
	@%p84 bra 	$L__BB0_35;
	st.shared.f32 	[%r10], %f230;
$L__BB0_35:
	setp.ge.s32 	%p85, %r588, %r144;
	bar.sync 	0;
	ld.shared.f32 	%f22, [%r10];
	@%p85 bra 	$L__BB0_107;
	bra.uni 	$L__BB0_103;
$L__BB0_36:
	mov.f32 	%f38, 0f00000000;
	// begin inline asm
	{  cvt.rn.bf16.f32 %rs73, %f38;}

	// end inline asm
$L__BB0_37:
	shl.b32 	%r169, %r549, 1;
	add.s32 	%r170, %r10, %r169;
	st.shared.u16 	[%r170+128], %rs73;
	st.shared.u16 	[%r170+384], %rs73;
	st.shared.u16 	[%r170+640], %rs73;
	st.shared.u16 	[%r170+896], %rs73;
	st.shared.u16 	[%r170+1152], %rs73;
	st.shared.u16 	[%r170+1408], %rs73;
	st.shared.u16 	[%r170+1664], %rs73;
	st.shared.u16 	[%r170+1920], %rs73;
	st.shared.u16 	[%r170+2176], %rs73;
	st.shared.u16 	[%r170+2432], %rs73;
	st.shared.u16 	[%r170+2688], %rs73;
	st.shared.u16 	[%r170+2944], %rs73;
	st.shared.u16 	[%r170+3200], %rs73;
	st.shared.u16 	[%r170+3456], %rs73;
	st.shared.u16 	[%r170+3712], %rs73;
	st.shared.u16 	[%r170+3968], %rs73;
	mov.u32 	%r171, %ntid.x;
	add.s32 	%r549, %r549, %r171;
	setp.lt.s32 	%p7, %r549, %r19;
	@%p7 bra 	$L__BB0_8;
$L__BB0_38:
	setp.lt.s32 	%p8, %r144, 1;
	bar.sync 	0;
	@%p8 bra 	$L__BB0_102;
	add.s32 	%r23, %r548, %r3;
	add.s32 	%r24, %r548, %r2;
	max.s32 	%r173, %r19, 16;
	add.s32 	%r174, %r173, -1;
	shr.u32 	%r175, %r174, 4;
	add.s32 	%r176, %r175, 1;
	and.b32  	%r25, %r176, 7;
	and.b32  	%r26, %r176, 536870904;
	and.b32  	%r27, %r176, 3;
	and.b32  	%r28, %r174, 48;
	and.b32  	%r29, %r174, 16;
	mov.b32 	%r550, 0;
$L__BB0_40:
	shr.u32 	%r177, %r588, 2;
	and.b32  	%r178, %r177, 248;
	add.s32 	%r581, %r550, %r178;
	add.s32 	%r179, %r581, 8;
	min.s32 	%r32, %r179, %r144;
	setp.lt.s32 	%p9, %r581, %r144;
	@%p9 bra 	$L__BB0_42;
	bar.sync 	0;
	bra.uni 	$L__BB0_101;
$L__BB0_42:
	setp.ge.s32 	%p10, %r6, %r19;
	@%p10 bra 	$L__BB0_77;
	mul.lo.s32 	%r33, %r581, %r145;
	add.s32 	%r34, %r581, 1;
	add.s32 	%r35, %r33, %r145;
	add.s32 	%r36, %r35, %r145;
	add.s32 	%r37, %r36, %r145;
	add.s32 	%r38, %r37, %r145;
	add.s32 	%r39, %r38, %r145;
	add.s32 	%r40, %r39, %r145;
	mov.u32 	%r551, %r6;
$L__BB0_44:
	setp.ge.s32 	%p11, %r551, %r18;
	add.s32 	%r42, %r23, %r551;
	@%p11 bra 	$L__BB0_46;
	add.s32 	%r180, %r42, %r33;
	mul.wide.s32 	%rd14, %r180, 2;
	add.s64 	%rd15, %rd1, %rd14;
	ld.global.nc.u16 	%rs74, [%rd15];
	bra.uni 	$L__BB0_47;
$L__BB0_46:
	mov.f32 	%f39, 0f00000000;
	// begin inline asm
	{  cvt.rn.bf16.f32 %rs74, %f39;}

	// end inline asm
$L__BB0_47:
	setp.ge.s32 	%p12, %r34, %r144;
	shl.b32 	%r181, %r551, 4;
	add.s32 	%r43, %r11, %r181;
	st.shared.u16 	[%r43+4224], %rs74;
	@%p12 bra 	$L__BB0_76;
	setp.lt.s32 	%p13, %r551, %r18;
	@%p13 bra 	$L__BB0_50;
	mov.f32 	%f40, 0f00000000;
	// begin inline asm
	{  cvt.rn.bf16.f32 %rs75, %f40;}

	// end inline asm
	bra.uni 	$L__BB0_51;
$L__BB0_50:
	add.s32 	%r182, %r42, %r35;
	mul.wide.s32 	%rd16, %r182, 2;
	add.s64 	%rd17, %rd1, %rd16;
	ld.global.nc.u16 	%rs75, [%rd17];
$L__BB0_51:
	add.s32 	%r183, %r581, 2;
	setp.ge.s32 	%p14, %r183, %r144;
	st.shared.u16 	[%r43+4226], %rs75;
	@%p14 bra 	$L__BB0_76;
	@%p13 bra 	$L__BB0_54;
	mov.f32 	%f41, 0f00000000;
	// begin inline asm
	{  cvt.rn.bf16.f32 %rs76, %f41;}

	// end inline asm
	bra.uni 	$L__BB0_55;
$L__BB0_54:
	add.s32 	%r184, %r42, %r36;
	mul.wide.s32 	%rd18, %r184, 2;
	add.s64 	%rd19, %rd1, %rd18;
	ld.global.nc.u16 	%rs76, [%rd19];
$L__BB0_55:
	add.s32 	%r185, %r581, 3;
	setp.ge.s32 	%p16, %r185, %r144;
	st.shared.u16 	[%r43+4228], %rs76;
	@%p16 bra 	$L__BB0_76;
	@%p13 bra 	$L__BB0_58;
	mov.f32 	%f42, 0f00000000;
	// begin inline asm
	{  cvt.rn.bf16.f32 %rs77, %f42;}

	// end inline asm
	bra.uni 	$L__BB0_59;
$L__BB0_58:
	add.s32 	%r186, %r42, %r37;
	mul.wide.s32 	%rd20, %r186, 2;
	add.s64 	%rd21, %rd1, %rd20;
	ld.global.nc.u16 	%rs77, [%rd21];
$L__BB0_59:
	add.s32 	%r187, %r581, 4;
	setp.ge.s32 	%p18, %r187, %r144;
	st.shared.u16 	[%r43+4230], %rs77;
	@%p18 bra 	$L__BB0_76;
	@%p13 bra 	$L__BB0_62;
	mov.f32 	%f43, 0f00000000;
	// begin inline asm
	{  cvt.rn.bf16.f32 %rs78, %f43;}

	// end inline asm
	bra.uni 	$L__BB0_63;
$L__BB0_62:
	add.s32 	%r188, %r42, %r38;
	mul.wide.s32 	%rd22, %r188, 2;
	add.s64 	%rd23, %rd1, %rd22;
	ld.global.nc.u16 	%rs78, [%rd23];
$L__BB0_63:
	add.s32 	%r189, %r581, 5;
	setp.ge.s32 	%p20, %r189, %r144;
	st.shared.u16 	[%r43+4232], %rs78;
	@%p20 bra 	$L__BB0_76;
	@%p13 bra 	$L__BB0_66;
	mov.f32 	%f44, 0f00000000;
	// begin inline asm
	{  cvt.rn.bf16.f32 %rs79, %f44;}

	// end inline asm
	bra.uni 	$L__BB0_67;
$L__BB0_66:
	add.s32 	%r190, %r42, %r39;
	mul.wide.s32 	%rd24, %r190, 2;
	add.s64 	%rd25, %rd1, %rd24;
	ld.global.nc.u16 	%rs79, [%rd25];
$L__BB0_67:
	add.s32 	%r191, %r581, 6;
	setp.ge.s32 	%p22, %r191, %r144;
	st.shared.u16 	[%r43+4234], %rs79;
	@%p22 bra 	$L__BB0_76;
	@%p13 bra 	$L__BB0_70;
	mov.f32 	%f45, 0f00000000;
	// begin inline asm
	{  cvt.rn.bf16.f32 %rs80, %f45;}

	// end inline asm
	bra.uni 	$L__BB0_71;
$L__BB0_70:
	add.s32 	%r192, %r42, %r40;
	mul.wide.s32 	%rd26, %r192, 2;
	add.s64 	%rd27, %rd1, %rd26;
	ld.global.nc.u16 	%rs80, [%rd27];
$L__BB0_71:
	add.s32 	%r193, %r581, 7;
	setp.ge.s32 	%p24, %r193, %r144;
	st.shared.u16 	[%r43+4236], %rs80;
	@%p24 bra 	$L__BB0_76;
	@%p13 bra 	$L__BB0_74;
	mov.f32 	%f46, 0f00000000;
	// begin inline asm
	{  cvt.rn.bf16.f32 %rs81, %f46;}

	// end inline asm
	bra.uni 	$L__BB0_75;
$L__BB0_74:
	add.s32 	%r194, %r40, %r145;
	add.s32 	%r195, %r42, %r194;
	mul.wide.s32 	%rd28, %r195, 2;
	add.s64 	%rd29, %rd1, %rd28;
	ld.global.nc.u16 	%rs81, [%rd29];
$L__BB0_75:
	st.shared.u16 	[%r43+4238], %rs81;
$L__BB0_76:
	add.s32 	%r551, %r551, 32;
	setp.lt.s32 	%p26, %r551, %r19;
	@%p26 bra 	$L__BB0_44;
$L__BB0_77:
	setp.gt.s32 	%p27, %r17, 0;
	bar.sync 	0;
	sub.s32 	%r196, %r32, %r581;
	setp.eq.s32 	%p28, %r196, 8;
	and.pred  	%p29, %p27, %p28;
	@%p29 bra 	$L__BB0_78;
	bra.uni 	$L__BB0_94;
$L__BB0_78:
	setp.lt.s32 	%p39, %r17, 113;
	mov.b32 	%r560, 0;
	mov.u32 	%r561, %r560;
	mov.u32 	%r562, %r560;
	mov.u32 	%r580, %r560;
	mov.u32 	%r579, %r560;
	@%p39 bra 	$L__BB0_81;
	mov.b32 	%r560, 0;
	mov.u32 	%r557, %r560;
$L__BB0_80:
	.pragma "nounroll";
	add.s32 	%r327, %r14, %r560;
	shl.b32 	%r328, %r327, 1;
	add.s32 	%r329, %r10, %r328;
	ld.shared.u16 	%r219, [%r329+128];
	ld.shared.u16 	%r220, [%r329+2176];
	ld.shared.u16 	%r221, [%r329+136];
	ld.shared.u16 	%r222, [%r329+2184];
	add.s32 	%r330, %r560, %r13;
	shl.b32 	%r331, %r330, 4;
	shl.b32 	%r332, %r12, 1;
	or.b32  	%r333, %r331, %r332;
	add.s32 	%r334, %r11, %r333;
	ld.shared.u16 	%r223, [%r334+4224];
	ld.shared.u16 	%r224, [%r334+4288];
	// begin inline asm
	mma.sync.aligned.m16n8k16.row.col.f32.bf16.bf16.f32 {%r215, %r216, %r217, %r218}, {%r219, %r220, %r221, %r222}, {%r223, %r224}, {%r579, %r580, %r562, %r561};
	// end inline asm
	ld.shared.u16 	%r233, [%r329+160];
	ld.shared.u16 	%r234, [%r329+2208];
	ld.shared.u16 	%r235, [%r329+168];
	ld.shared.u16 	%r236, [%r329+2216];
	ld.shared.u16 	%r237, [%r334+4480];
	ld.shared.u16 	%r238, [%r334+4544];
	// begin inline asm
	mma.sync.aligned.m16n8k16.row.col.f32.bf16.bf16.f32 {%r229, %r230, %r231, %r232}, {%r233, %r234, %r235, %r236}, {%r237, %r238}, {%r215, %r216, %r217, %r218};
	// end inline asm
	ld.shared.u16 	%r247, [%r329+192];
	ld.shared.u16 	%r248, [%r329+2240];
	ld.shared.u16 	%r249, [%r329+200];
	ld.shared.u16 	%r250, [%r329+2248];
	ld.shared.u16 	%r251, [%r334+4736];
	ld.shared.u16 	%r252, [%r334+4800];
	// begin inline asm
	mma.sync.aligned.m16n8k16.row.col.f32.bf16.bf16.f32 {%r243, %r244, %r245, %r246}, {%r247, %r248, %r249, %r250}, {%r251, %r252}, {%r229, %r230, %r231, %r232};
	// end inline asm
	ld.shared.u16 	%r261, [%r329+224];
	ld.shared.u16 	%r262, [%r329+2272];
	ld.shared.u16 	%r263, [%r329+232];
	ld.shared.u16 	%r264, [%r329+2280];
	ld.shared.u16 	%r265, [%r334+4992];
	ld.shared.u16 	%r266, [%r334+5056];
	// begin inline asm
	mma.sync.aligned.m16n8k16.row.col.f32.bf16.bf16.f32 {%r257, %r258, %r259, %r260}, {%r261, %r262, %r263, %r264}, {%r265, %r266}, {%r243, %r244, %r245, %r246};
	// end inline asm
	ld.shared.u16 	%r275, [%r329+256];
	ld.shared.u16 	%r276, [%r329+2304];
	ld.shared.u16 	%r277, [%r329+264];
	ld.shared.u16 	%r278, [%r329+2312];
	ld.shared.u16 	%r279, [%r334+5248];
	ld.shared.u16 	%r280, [%r334+5312];
	// begin inline asm
	mma.sync.aligned.m16n8k16.row.col.f32.bf16.bf16.f32 {%r271, %r272, %r273, %r274}, {%r275, %r276, %r277, %r278}, {%r279, %r280}, {%r257, %r258, %r259, %r260};
	// end inline asm
	ld.shared.u16 	%r289, [%r329+288];
	ld.shared.u16 	%r290, [%r329+2336];
	ld.shared.u16 	%r291, [%r329+296];
	ld.shared.u16 	%r292, [%r329+2344];
	ld.shared.u16 	%r293, [%r334+5504];
	ld.shared.u16 	%r294, [%r334+5568];
	// begin inline asm
	mma.sync.aligned.m16n8k16.row.col.f32.bf16.bf16.f32 {%r285, %r286, %r287, %r288}, {%r289, %r290, %r291, %r292}, {%r293, %r294}, {%r271, %r272, %r273, %r274};
	// end inline asm
	ld.shared.u16 	%r303, [%r329+320];
	ld.shared.u16 	%r304, [%r329+2368];
	ld.shared.u16 	%r305, [%r329+328];
	ld.shared.u16 	%r306, [%r329+2376];
	ld.shared.u16 	%r307, [%r334+5760];
	ld.shared.u16 	%r308, [%r334+5824];
	// begin inline asm
	mma.sync.aligned.m16n8k16.row.col.f32.bf16.bf16.f32 {%r299, %r300, %r301, %r302}, {%r303, %r304, %r305, %r306}, {%r307, %r308}, {%r285, %r286, %r287, %r288};
	// end inline asm
	ld.shared.u16 	%r317, [%r329+352];
	ld.shared.u16 	%r318, [%r329+2400];
	ld.shared.u16 	%r319, [%r329+360];
	ld.shared.u16 	%r320, [%r329+2408];
	ld.shared.u16 	%r321, [%r334+6016];
	ld.shared.u16 	%r322, [%r334+6080];
	// begin inline asm
	mma.sync.aligned.m16n8k16.row.col.f32.bf16.bf16.f32 {%r579, %r580, %r562, %r561}, {%r317, %r318, %r319, %r320}, {%r321, %r322}, {%r299, %r300, %r301, %r302};
	// end inline asm
	add.s32 	%r560, %r560, 128;
	add.s32 	%r557, %r557, 8;
	setp.ne.s32 	%p40, %r557, %r26;
	@%p40 bra 	$L__BB0_80;
$L__BB0_81:
	setp.eq.s32 	%p41, %r25, 0;
	@%p41 bra 	$L__BB0_89;
	add.s32 	%r336, %r25, -1;
	setp.lt.u32 	%p42, %r336, 3;
	@%p42 bra 	$L__BB0_84;
	add.s32 	%r393, %r14, %r560;
	shl.b32 	%r394, %r393, 1;
	add.s32 	%r395, %r10, %r394;
	ld.shared.u16 	%r341, [%r395+128];
	ld.shared.u16 	%r342, [%r395+2176];
	ld.shared.u16 	%r343, [%r395+136];
	ld.shared.u16 	%r344, [%r395+2184];
	add.s32 	%r396, %r560, %r13;
	shl.b32 	%r397, %r396, 4;
	shl.b32 	%r398, %r12, 1;
	or.b32  	%r399, %r397, %r398;
	add.s32 	%r400, %r11, %r399;
	ld.shared.u16 	%r345, [%r400+4224];
	ld.shared.u16 	%r346, [%r400+4288];
	// begin inline asm
	mma.sync.aligned.m16n8k16.row.col.f32.bf16.bf16.f32 {%r337, %r338, %r339, %r340}, {%r341, %r342, %r343, %r344}, {%r345, %r346}, {%r579, %r580, %r562, %r561};
	// end inline asm
	ld.shared.u16 	%r355, [%r395+160];
	ld.shared.u16 	%r356, [%r395+2208];
	ld.shared.u16 	%r357, [%r395+168];
	ld.shared.u16 	%r358, [%r395+2216];
	ld.shared.u16 	%r359, [%r400+4480];
	ld.shared.u16 	%r360, [%r400+4544];
	// begin inline asm
	mma.sync.aligned.m16n8k16.row.col.f32.bf16.bf16.f32 {%r351, %r352, %r353, %r354}, {%r355, %r356, %r357, %r358}, {%r359, %r360}, {%r337, %r338, %r339, %r340};
	// end inline asm
	ld.shared.u16 	%r369, [%r395+192];
	ld.shared.u16 	%r370, [%r395+2240];
	ld.shared.u16 	%r371, [%r395+200];
	ld.shared.u16 	%r372, [%r395+2248];
	ld.shared.u16 	%r373, [%r400+4736];
	ld.shared.u16 	%r374, [%r400+4800];
	// begin inline asm
	mma.sync.aligned.m16n8k16.row.col.f32.bf16.bf16.f32 {%r365, %r366, %r367, %r368}, {%r369, %r370, %r371, %r372}, {%r373, %r374}, {%r351, %r352, %r353, %r354};
	// end inline asm
	ld.shared.u16 	%r383, [%r395+224];
	ld.shared.u16 	%r384, [%r395+2272];
	ld.shared.u16 	%r385, [%r395+232];
	ld.shared.u16 	%r386, [%r395+2280];
	ld.shared.u16 	%r387, [%r400+4992];
	ld.shared.u16 	%r388, [%r400+5056];
	// begin inline asm
	mma.sync.aligned.m16n8k16.row.col.f32.bf16.bf16.f32 {%r579, %r580, %r562, %r561}, {%r383, %r384, %r385, %r386}, {%r387, %r388}, {%r365, %r366, %r367, %r368};
	// end inline asm
	add.s32 	%r560, %r560, 64;
$L__BB0_84:
	setp.eq.s32 	%p43, %r27, 0;
	@%p43 bra 	$L__BB0_89;
	setp.eq.s32 	%p44, %r28, 0;
	@%p44 bra 	$L__BB0_87;
	add.s32 	%r430, %r14, %r560;
	shl.b32 	%r431, %r430, 1;
	add.s32 	%r432, %r10, %r431;
	ld.shared.u16 	%r406, [%r432+128];
	ld.shared.u16 	%r407, [%r432+2176];
	ld.shared.u16 	%r408, [%r432+136];
	ld.shared.u16 	%r409, [%r432+2184];
	add.s32 	%r433, %r560, %r13;
	shl.b32 	%r434, %r433, 4;
	shl.b32 	%r435, %r12, 1;
	or.b32  	%r436, %r434, %r435;
	add.s32 	%r437, %r11, %r436;
	ld.shared.u16 	%r410, [%r437+4224];
	ld.shared.u16 	%r411, [%r437+4288];
	// begin inline asm
	mma.sync.aligned.m16n8k16.row.col.f32.bf16.bf16.f32 {%r402, %r403, %r404, %r405}, {%r406, %r407, %r408, %r409}, {%r410, %r411}, {%r579, %r580, %r562, %r561};
	// end inline asm
	ld.shared.u16 	%r420, [%r432+160];
	ld.shared.u16 	%r421, [%r432+2208];
	ld.shared.u16 	%r422, [%r432+168];
	ld.shared.u16 	%r423, [%r432+2216];
	ld.shared.u16 	%r424, [%r437+4480];
	ld.shared.u16 	%r425, [%r437+4544];
	// begin inline asm
	mma.sync.aligned.m16n8k16.row.col.f32.bf16.bf16.f32 {%r579, %r580, %r562, %r561}, {%r420, %r421, %r422, %r423}, {%r424, %r425}, {%r402, %r403, %r404, %r405};
	// end inline asm
	add.s32 	%r560, %r560, 32;
$L__BB0_87:
	setp.ne.s32 	%p45, %r29, 0;
	@%p45 bra 	$L__BB0_89;
	add.s32 	%r452, %r14, %r560;
	shl.b32 	%r453, %r452, 1;
	add.s32 	%r454, %r10, %r453;
	ld.shared.u16 	%r442, [%r454+128];
	ld.shared.u16 	%r443, [%r454+2176];
	ld.shared.u16 	%r444, [%r454+136];
	ld.shared.u16 	%r445, [%r454+2184];
	add.s32 	%r455, %r560, %r13;
	shl.b32 	%r456, %r455, 4;
	shl.b32 	%r457, %r12, 1;
	or.b32  	%r458, %r456, %r457;
	add.s32 	%r459, %r11, %r458;
	ld.shared.u16 	%r446, [%r459+4224];
	ld.shared.u16 	%r447, [%r459+4288];
	// begin inline asm
	mma.sync.aligned.m16n8k16.row.col.f32.bf16.bf16.f32 {%r579, %r580, %r440, %r441}, {%r442, %r443, %r444, %r445}, {%r446, %r447}, {%r579, %r580, %r562, %r561};
	// end inline asm
$L__BB0_89:
	setp.gt.u32 	%p46, %r6, 3;
	@%p46 bra 	$L__BB0_100;
	shl.b32 	%r460, %r13, 1;
	add.s32 	%r92, %r581, %r460;
	setp.ge.s32 	%p47, %r92, %r144;
	shl.b32 	%r461, %r92, 2;
	mov.u32 	%r462, smem_raw;
	add.s32 	%r93, %r462, %r461;
	@%p47 bra 	$L__BB0_92;
	mov.b32 	%f61, %r579;
	atom.shared.add.f32 	%f62, [%r93], %f61;
$L__BB0_92:
	add.s32 	%r463, %r92, 1;
	setp.ge.s32 	%p48, %r463, %r144;
	@%p48 bra 	$L__BB0_100;
	mov.b32 	%f63, %r580;
	atom.shared.add.f32 	%f64, [%r93+4], %f63;
	bra.uni 	$L__BB0_100;
$L__BB0_94:
	setp.le.s32 	%p30, %r17, %r6;
	mov.f32 	%f222, 0f00000000;
	@%p30 bra 	$L__BB0_97;
	mad.lo.s32 	%r95, %r581, %r145, %r23;
	mov.f32 	%f222, 0f00000000;
	mov.u32 	%r582, %r6;
$L__BB0_96:
	add.s32 	%r197, %r24, %r582;
	mul.wide.u32 	%rd30, %r197, 2;
	add.s64 	%rd31, %rd2, %rd30;
	ld.global.nc.u16 	%rs38, [%rd31];
	// begin inline asm
	{ cvt.f32.bf16 %f49, %rs38;}

	// end inline asm
	add.s32 	%r198, %r95, %r582;
	mul.wide.s32 	%rd32, %r198, 2;
	add.s64 	%rd33, %rd1, %rd32;
	ld.global.nc.u16 	%rs39, [%rd33];
	// begin inline asm
	{ cvt.f32.bf16 %f50, %rs39;}

	// end inline asm
	fma.rn.f32 	%f222, %f49, %f50, %f222;
	add.s32 	%r582, %r582, 32;
	setp.lt.s32 	%p31, %r582, %r18;
	@%p31 bra 	$L__BB0_96;
$L__BB0_97:
	setp.ne.s32 	%p32, %r6, 0;
	mov.b32 	%r199, %f222;
	shfl.sync.bfly.b32	%r200|%p33, %r199, 16, 31, -1;
	mov.b32 	%f51, %r200;
	add.f32 	%f52, %f222, %f51;
	mov.b32 	%r201, %f52;
	shfl.sync.bfly.b32	%r202|%p34, %r201, 8, 31, -1;
	mov.b32 	%f53, %r202;
	add.f32 	%f54, %f52, %f53;
	mov.b32 	%r203, %f54;
	shfl.sync.bfly.b32	%r204|%p35, %r203, 4, 31, -1;
	mov.b32 	%f55, %r204;
	add.f32 	%f56, %f54, %f55;
	mov.b32 	%r205, %f56;
	shfl.sync.bfly.b32	%r206|%p36, %r205, 2, 31, -1;
	mov.b32 	%f57, %r206;
	add.f32 	%f58, %f56, %f57;
	mov.b32 	%r207, %f58;
	shfl.sync.bfly.b32	%r208|%p37, %r207, 1, 31, -1;
	mov.b32 	%f59, %r208;
	add.f32 	%f4, %f58, %f59;
	@%p32 bra 	$L__BB0_99;
	shl.b32 	%r209, %r581, 2;
	mov.u32 	%r210, smem_raw;
	add.s32 	%r211, %r210, %r209;
	atom.shared.add.f32 	%f60, [%r211], %f4;
$L__BB0_99:
	add.s32 	%r581, %r581, 1;
	setp.lt.s32 	%p38, %r581, %r32;
	@%p38 bra 	$L__BB0_94;
$L__BB0_100:
	bar.sync 	0;
$L__BB0_101:
	add.s32 	%r550, %r550, 64;
	setp.lt.s32 	%p49, %r550, %r144;
	@%p49 bra 	$L__BB0_40;
$L__BB0_102:
	add.s32 	%r548, %r548, 128;
	setp.lt.s32 	%p50, %r548, %r145;
	@%p50 bra 	$L__BB0_6;
	bra.uni 	$L__BB0_10;
$L__BB0_103:
	setp.neu.f32 	%p86, %f22, 0f00000000;
	mov.u32 	%r111, %ntid.x;
	mov.u32 	%r587, %r588;
	@%p86 bra 	$L__BB0_104;
	bra.uni 	$L__BB0_106;
$L__BB0_104:
	mov.u32 	%r529, smem_raw;
	mov.u32 	%r586, %r588;
$L__BB0_105:
	shl.b32 	%r528, %r586, 2;
	add.s32 	%r530, %r529, %r528;
	ld.shared.f32 	%f124, [%r530];
	div.rn.f32 	%f125, %f124, %f22;
	st.shared.f32 	[%r530], %f125;
	add.s32 	%r586, %r586, %r111;
	setp.lt.s32 	%p88, %r586, %r144;
	@%p88 bra 	$L__BB0_105;
	bra.uni 	$L__BB0_107;
$L__BB0_106:
	shl.b32 	%r524, %r587, 2;
	mov.u32 	%r525, smem_raw;
	add.s32 	%r526, %r525, %r524;
	mov.b32 	%r527, 0;
	st.shared.u32 	[%r526], %r527;
	add.s32 	%r587, %r587, %r111;
	setp.lt.s32 	%p87, %r587, %r144;
	@%p87 bra 	$L__BB0_106;
$L__BB0_107:
	bar.sync 	0;
	setp.ge.s32 	%p89, %r588, %r145;
	@%p89 bra 	$L__BB0_126;
	setp.gt.s32 	%p90, %r144, 0;
	mov.u32 	%r116, %ntid.x;
	@%p90 bra 	$L__BB0_111;
	mov.f32 	%f126, 0f00000000;
	// begin inline asm
	{  cvt.rn.bf16.f32 %rs40, %f126;}

	// end inline asm
$L__BB0_110:
	add.s32 	%r531, %r588, %r2;
	mul.wide.s32 	%rd34, %r531, 2;
	add.s64 	%rd35, %rd4, %rd34;
	st.global.u16 	[%rd35], %rs40;
	add.s32 	%r588, %r588, %r116;
	setp.lt.s32 	%p91, %r588, %r145;
	@%p91 bra 	$L__BB0_110;
	bra.uni 	$L__BB0_126;
$L__BB0_111:
	and.b32  	%r117, %r144, 15;
	add.s32 	%r118, %r117, -1;
	and.b32  	%r119, %r144, 7;
	add.s32 	%r120, %r119, -1;
	and.b32  	%r121, %r144, 2147483632;
	and.b32  	%r122, %r144, 3;
	neg.s32 	%r123, %r121;
	shl.b32 	%r124, %r145, 4;
	mul.wide.s32 	%rd6, %r145, 2;
$L__BB0_112:
	setp.lt.u32 	%p92, %r144, 16;
	add.s32 	%r126, %r588, %r3;
	mov.f32 	%f238, 0f00000000;
	mov.b32 	%r593, 0;
	@%p92 bra 	$L__BB0_115;
	mov.u32 	%r534, smem_raw;
	add.s32 	%r589, %r534, 32;
	mov.f32 	%f238, 0f00000000;
	mov.u32 	%r590, %r126;
	mov.u32 	%r591, %r123;
$L__BB0_114:
	.pragma "nounroll";
	ld.shared.v4.f32 	{%f146, %f147, %f148, %f149}, [%r589+-32];
	mul.wide.s32 	%rd36, %r590, 2;
	add.s64 	%rd37, %rd3, %rd36;
	ld.global.nc.u16 	%rs41, [%rd37];
	// begin inline asm
	{ cvt.f32.bf16 %f130, %rs41;}

	// end inline asm
	fma.rn.f32 	%f150, %f146, %f130, %f238;
	add.s64 	%rd39, %rd37, %rd6;
	ld.global.nc.u16 	%rs42, [%rd39];
	// begin inline asm
	{ cvt.f32.bf16 %f131, %rs42;}

	// end inline asm
	fma.rn.f32 	%f151, %f147, %f131, %f150;
	add.s64 	%rd40, %rd39, %rd6;
	ld.global.nc.u16 	%rs43, [%rd40];
	// begin inline asm
	{ cvt.f32.bf16 %f132, %rs43;}

	// end inline asm
	fma.rn.f32 	%f152, %f148, %f132, %f151;
	add.s64 	%rd41, %rd40, %rd6;
	ld.global.nc.u16 	%rs44, [%rd41];
	// begin inline asm
	{ cvt.f32.bf16 %f133, %rs44;}

	// end inline asm
	fma.rn.f32 	%f153, %f149, %f133, %f152;
	ld.shared.v4.f32 	{%f154, %f155, %f156, %f157}, [%r589+-16];
	add.s64 	%rd42, %rd41, %rd6;
	ld.global.nc.u16 	%rs45, [%rd42];
	// begin inline asm
	{ cvt.f32.bf16 %f134, %rs45;}

	// end inline asm
	fma.rn.f32 	%f158, %f154, %f134, %f153;
	add.s64 	%rd43, %rd42, %rd6;
	ld.global.nc.u16 	%rs46, [%rd43];
	// begin inline asm
	{ cvt.f32.bf16 %f135, %rs46;}

	// end inline asm
	fma.rn.f32 	%f159, %f155, %f135, %f158;
	add.s64 	%rd44, %rd43, %rd6;
	ld.global.nc.u16 	%rs47, [%rd44];
	// begin inline asm
	{ cvt.f32.bf16 %f136, %rs47;}

	// end inline asm
	fma.rn.f32 	%f160, %f156, %f136, %f159;
	add.s64 	%rd45, %rd44, %rd6;
	ld.global.nc.u16 	%rs48, [%rd45];
	// begin inline asm
	{ cvt.f32.bf16 %f137, %rs48;}

	// end inline asm
	fma.rn.f32 	%f161, %f157, %f137, %f160;
	ld.shared.v4.f32 	{%f162, %f163, %f164, %f165}, [%r589];
	add.s64 	%rd46, %rd45, %rd6;
	ld.global.nc.u16 	%rs49, [%rd46];
	// begin inline asm
	{ cvt.f32.bf16 %f138, %rs49;}

	// end inline asm
	fma.rn.f32 	%f166, %f162, %f138, %f161;
	add.s64 	%rd47, %rd46, %rd6;
	ld.global.nc.u16 	%rs50, [%rd47];
	// begin inline asm
	{ cvt.f32.bf16 %f139, %rs50;}

	// end inline asm
	fma.rn.f32 	%f167, %f163, %f139, %f166;
	add.s64 	%rd48, %rd47, %rd6;
	ld.global.nc.u16 	%rs51, [%rd48];
	// begin inline asm
	{ cvt.f32.bf16 %f140, %rs51;}

	// end inline asm
	fma.rn.f32 	%f168, %f164, %f140, %f167;
	add.s64 	%rd49, %rd48, %rd6;
	ld.global.nc.u16 	%rs52, [%rd49];
	// begin inline asm
	{ cvt.f32.bf16 %f141, %rs52;}

	// end inline asm
	fma.rn.f32 	%f169, %f165, %f141, %f168;
	ld.shared.v4.f32 	{%f170, %f171, %f172, %f173}, [%r589+16];
	add.s64 	%rd50, %rd49, %rd6;
	ld.global.nc.u16 	%rs53, [%rd50];
	// begin inline asm
	{ cvt.f32.bf16 %f142, %rs53;}

	// end inline asm
	fma.rn.f32 	%f174, %f170, %f142, %f169;
	add.s64 	%rd51, %rd50, %rd6;
	ld.global.nc.u16 	%rs54, [%rd51];
	// begin inline asm
	{ cvt.f32.bf16 %f143, %rs54;}

	// end inline asm
	fma.rn.f32 	%f175, %f171, %f143, %f174;
	add.s64 	%rd52, %rd51, %rd6;
	ld.global.nc.u16 	%rs55, [%rd52];
	// begin inline asm
	{ cvt.f32.bf16 %f144, %rs55;}

	// end inline asm
	fma.rn.f32 	%f176, %f172, %f144, %f175;
	add.s64 	%rd53, %rd52, %rd6;
	ld.global.nc.u16 	%rs56, [%rd53];
	// begin inline asm
	{ cvt.f32.bf16 %f145, %rs56;}

	// end inline asm
	fma.rn.f32 	%f238, %f173, %f145, %f176;
	add.s32 	%r591, %r591, 16;
	add.s32 	%r590, %r590, %r124;
	add.s32 	%r589, %r589, 64;
	setp.ne.s32 	%p93, %r591, 0;
	mov.u32 	%r593, %r121;
	@%p93 bra 	$L__BB0_114;
$L__BB0_115:
	setp.eq.s32 	%p94, %r117, 0;
	@%p94 bra 	$L__BB0_125;
	setp.lt.u32 	%p95, %r118, 7;
	@%p95 bra 	$L__BB0_118;
	shl.b32 	%r535, %r593, 2;
	mov.u32 	%r536, smem_raw;
	add.s32 	%r537, %r536, %r535;
	ld.shared.f32 	%f186, [%r537];
	mad.lo.s32 	%r538, %r593, %r145, %r126;
	mul.wide.s32 	%rd54, %r538, 2;
	add.s64 	%rd55, %rd3, %rd54;
	ld.global.nc.u16 	%rs57, [%rd55];
	// begin inline asm
	{ cvt.f32.bf16 %f178, %rs57;}

	// end inline asm
	fma.rn.f32 	%f187, %f186, %f178, %f238;
	ld.shared.f32 	%f188, [%r537+4];
	add.s64 	%rd57, %rd55, %rd6;
	ld.global.nc.u16 	%rs58, [%rd57];
	// begin inline asm
	{ cvt.f32.bf16 %f179, %rs58;}

	// end inline asm
	fma.rn.f32 	%f189, %f188, %f179, %f187;
	ld.shared.f32 	%f190, [%r537+8];
	add.s64 	%rd58, %rd57, %rd6;
	ld.global.nc.u16 	%rs59, [%rd58];
	// begin inline asm
	{ cvt.f32.bf16 %f180, %rs59;}

	// end inline asm
	fma.rn.f32 	%f191, %f190, %f180, %f189;
	ld.shared.f32 	%f192, [%r537+12];
	add.s64 	%rd59, %rd58, %rd6;
	ld.global.nc.u16 	%rs60, [%rd59];
	// begin inline asm
	{ cvt.f32.bf16 %f181, %rs60;}

	// end inline asm
	fma.rn.f32 	%f193, %f192, %f181, %f191;
	ld.shared.f32 	%f194, [%r537+16];
	add.s64 	%rd60, %rd59, %rd6;
	ld.global.nc.u16 	%rs61, [%rd60];
	// begin inline asm
	{ cvt.f32.bf16 %f182, %rs61;}

	// end inline asm
	fma.rn.f32 	%f195, %f194, %f182, %f193;
	ld.shared.f32 	%f196, [%r537+20];
	add.s64 	%rd61, %rd60, %rd6;
	ld.global.nc.u16 	%rs62, [%rd61];
	// begin inline asm
	{ cvt.f32.bf16 %f183, %rs62;}

	// end inline asm
	fma.rn.f32 	%f197, %f196, %f183, %f195;
	ld.shared.f32 	%f198, [%r537+24];
	add.s64 	%rd62, %rd61, %rd6;
	ld.global.nc.u16 	%rs63, [%rd62];
	// begin inline asm
	{ cvt.f32.bf16 %f184, %rs63;}

	// end inline asm
	fma.rn.f32 	%f199, %f198, %f184, %f197;
	ld.shared.f32 	%f200, [%r537+28];
	add.s64 	%rd63, %rd62, %rd6;
	ld.global.nc.u16 	%rs64, [%rd63];
	// begin inline asm
	{ cvt.f32.bf16 %f185, %rs64;}

	// end inline asm
	fma.rn.f32 	%f238, %f200, %f185, %f199;
	add.s32 	%r593, %r593, 8;
$L__BB0_118:
	setp.eq.s32 	%p96, %r119, 0;
	@%p96 bra 	$L__BB0_125;
	setp.lt.u32 	%p97, %r120, 3;
	@%p97 bra 	$L__BB0_121;
	shl.b32 	%r539, %r593, 2;
	mov.u32 	%r540, smem_raw;
	add.s32 	%r541, %r540, %r539;
	ld.shared.f32 	%f206, [%r541];
	mad.lo.s32 	%r542, %r593, %r145, %r126;
	mul.wide.s32 	%rd64, %r542, 2;
	add.s64 	%rd65, %rd3, %rd64;
	ld.global.nc.u16 	%rs65, [%rd65];
	// begin inline asm
	{ cvt.f32.bf16 %f202, %rs65;}

	// end inline asm
	fma.rn.f32 	%f207, %f206, %f202, %f238;
	ld.shared.f32 	%f208, [%r541+4];
	add.s64 	%rd67, %rd65, %rd6;
	ld.global.nc.u16 	%rs66, [%rd67];
	// begin inline asm
	{ cvt.f32.bf16 %f203, %rs66;}

	// end inline asm
	fma.rn.f32 	%f209, %f208, %f203, %f207;
	ld.shared.f32 	%f210, [%r541+8];
	add.s64 	%rd68, %rd67, %rd6;
	ld.global.nc.u16 	%rs67, [%rd68];
	// begin inline asm
	{ cvt.f32.bf16 %f204, %rs67;}

	// end inline asm
	fma.rn.f32 	%f211, %f210, %f204, %f209;
	ld.shared.f32 	%f212, [%r541+12];
	add.s64 	%rd69, %rd68, %rd6;
	ld.global.nc.u16 	%rs68, [%rd69];
	// begin inline asm
	{ cvt.f32.bf16 %f205, %rs68;}

	// end inline asm
	fma.rn.f32 	%f238, %f212, %f205, %f211;
	add.s32 	%r593, %r593, 4;
$L__BB0_121:
	setp.eq.s32 	%p98, %r122, 0;
	@%p98 bra 	$L__BB0_125;
	setp.eq.s32 	%p99, %r122, 1;
	shl.b32 	%r543, %r593, 2;
	mov.u32 	%r544, smem_raw;
	add.s32 	%r138, %r544, %r543;
	ld.shared.f32 	%f214, [%r138];
	mad.lo.s32 	%r545, %r593, %r145, %r126;
	mul.wide.s32 	%rd70, %r545, 2;
	add.s64 	%rd5, %rd3, %rd70;
	ld.global.nc.u16 	%rs69, [%rd5];
	// begin inline asm
	{ cvt.f32.bf16 %f213, %rs69;}

	// end inline asm
	fma.rn.f32 	%f238, %f214, %f213, %f238;
	@%p99 bra 	$L__BB0_125;
	setp.eq.s32 	%p100, %r122, 2;
	ld.shared.f32 	%f216, [%r138+4];
	add.s64 	%rd7, %rd5, %rd6;
	ld.global.nc.u16 	%rs70, [%rd7];
	// begin inline asm
	{ cvt.f32.bf16 %f215, %rs70;}

	// end inline asm
	fma.rn.f32 	%f238, %f216, %f215, %f238;
	@%p100 bra 	$L__BB0_125;
	ld.shared.f32 	%f218, [%r138+8];
	add.s64 	%rd71, %rd7, %rd6;
	ld.global.nc.u16 	%rs71, [%rd71];
	// begin inline asm
	{ cvt.f32.bf16 %f217, %rs71;}

	// end inline asm
	fma.rn.f32 	%f238, %f218, %f217, %f238;
$L__BB0_125:
	// begin inline asm
	{  cvt.rn.bf16.f32 %rs72, %f238;}

	// end inline asm
	add.s32 	%r546, %r588, %r2;
	mul.wide.s32 	%rd72, %r546, 2;
	add.s64 	%rd73, %rd4, %rd72;
	st.global.u16 	[%rd73], %rs72;
	add.s32 	%r588, %r588, %r116;
	setp.lt.s32 	%p101, %r588, %r145;
	@%p101 bra 	$L__BB0_112;
$L__BB0_126:
	ret;

}


// ===== COMPILED SASS (sm_100) =====

	.target	sm_100

	.elftype	@"ET_EXEC"


//--------------------- .note.nv.tkinfo           --------------------------
	.section	.note.nv.tkinfo,"",@"SHT_NOTE"
	.sectionflags	@"SHF_NOTE_NV_TKINFO"
	.tkinfo
        /*0018*/ 	.word	0x00000002
        /*0030*/ 	.string	""
        /*0030*/ 	.string	"ptxas"
        /*0030*/ 	.string	"Cuda compilation tools, release 13.0, V13.0.88"
        /*0030*/ 	.string	"Build cuda_13.0.r13.0/compiler.36424714_0"
        /*0030*/ 	.string	"-arch sm_100 -m 64 "



//--------------------- .note.nv.cuinfo           --------------------------
	.section	.note.nv.cuinfo,"",@"SHT_NOTE"
	.sectionflags	@"SHF_NOTE_NV_CUINFO"
        /*0018*/ 	.short	0x0002
        /*001a*/ 	.short	0x0064
        /*001c*/ 	.short	0x0082
	.zero		2


//--------------------- .nv.info                  --------------------------
	.section	.nv.info,"",@"SHT_CUDA_INFO"
	.align	4


	//----- nvinfo : EIATTR_REGCOUNT
	.align		4
        /*0000*/ 	.byte	0x04, 0x2f
        /*0002*/ 	.short	(.L_1 - .L_0)
	.align		4
.L_0:
        /*0004*/ 	.word	index@(_Z28attention_fwd_bf16_mma_cleanPK13__nv_bfloat16S1_S1_PS_iiiiif)
        /*0008*/ 	.word	0x00000020


	//----- nvinfo : EIATTR_FRAME_SIZE
	.align		4
.L_1:
        /*000c*/ 	.byte	0x04, 0x11
        /*000e*/ 	.short	(.L_3 - .L_2)
	.align		4
.L_2:
        /*0010*/ 	.word	index@($__internal_0_$__cuda_sm3x_div_rn_noftz_f32_slowpath)
        /*0014*/ 	.word	0x00000000


	//----- nvinfo : EIATTR_FRAME_SIZE
	.align		4
.L_3:
        /*0018*/ 	.byte	0x04, 0x11
        /*001a*/ 	.short	(.L_5 - .L_4)
	.align		4
.L_4:
        /*001c*/ 	.word	index@(_Z28attention_fwd_bf16_mma_cleanPK13__nv_bfloat16S1_S1_PS_iiiiif)
        /*0020*/ 	.word	0x00000000


	//----- nvinfo : EIATTR_MIN_STACK_SIZE
	.align		4
.L_5:
        /*0024*/ 	.byte	0x04, 0x12
        /*0026*/ 	.short	(.L_7 - .L_6)
	.align		4
.L_6:
        /*0028*/ 	.word	index@(_Z28attention_fwd_bf16_mma_cleanPK13__nv_bfloat16S1_S1_PS_iiiiif)
        /*002c*/ 	.word	0x00000000
.L_7:


//--------------------- .nv.compat                --------------------------
	.section	.nv.compat,"",@"SHT_CUDA_COMPAT_INFO"
	.align	4
        /*0000*/ 	.byte	0x02, 0x09, 0x00, 0x00, 0x02, 0x02, 0x01, 0x00, 0x02, 0x05, 0x05, 0x00, 0x03, 0x07, 0x01, 0x01
        /*0010*/ 	.byte	0x02, 0x03, 0x00, 0x00, 0x02, 0x06, 0x01, 0x00, 0x04, 0x0b, 0x08, 0x00, 0x01, 0x00, 0x00, 0x00
        /*0020*/ 	.byte	0x00, 0x00, 0x00, 0x00


//--------------------- .nv.info._Z28attention_fwd_bf16_mma_cleanPK13__nv_bfloat16S1_S1_PS_iiiiif --------------------------
	.section	.nv.info._Z28attention_fwd_bf16_mma_cleanPK13__nv_bfloat16S1_S1_PS_iiiiif,"",@"SHT_CUDA_INFO"
	.sectionflags	@""
	.align	4


	//----- nvinfo : EIATTR_CUDA_API_VERSION
	.align		4
        /*0000*/ 	.byte	0x04, 0x37
        /*0002*/ 	.short	(.L_9 - .L_8)
.L_8:
        /*0004*/ 	.word	0x00000082


	//----- nvinfo : EIATTR_KPARAM_INFO
	.align		4
.L_9:
        /*0008*/ 	.byte	0x04, 0x17
        /*000a*/ 	.short	(.L_11 - .L_10)
.L_10:
        /*000c*/ 	.word	0x00000000
        /*0010*/ 	.short	0x0009
        /*0012*/ 	.short	0x0034
        /*0014*/ 	.byte	0x00, 0xf0, 0x11, 0x00


	//----- nvinfo : EIATTR_KPARAM_INFO
	.align		4
.L_11:
        /*0018*/ 	.byte	0x04, 0x17
        /*001a*/ 	.short	(.L_13 - .L_12)
.L_12:
        /*001c*/ 	.word	0x00000000
        /*0020*/ 	.short	0x0008
        /*0022*/ 	.short	0x0030
        /*0024*/ 	.byte	0x00, 0xf0, 0x11, 0x00


	//----- nvinfo : EIATTR_KPARAM_INFO
	.align		4
.L_13:
        /*0028*/ 	.byte	0x04, 0x17
        /*002a*/ 	.short	(.L_15 - .L_14)
.L_14:
        /*002c*/ 	.word	0x00000000
        /*0030*/ 	.short	0x0007
        /*0032*/ 	.short	0x002c
        /*0034*/ 	.byte	0x00, 0xf0, 0x11, 0x00


	//----- nvinfo : EIATTR_KPARAM_INFO
	.align		4
.L_15:
        /*0038*/ 	.byte	0x04, 0x17
        /*003a*/ 	.short	(.L_17 - .L_16)
.L_16:
        /*003c*/ 	.word	0x00000000
        /*0040*/ 	.short	0x0006
        /*0042*/ 	.short	0x0028
        /*0044*/ 	.byte	0x00, 0xf0, 0x11, 0x00


	//----- nvinfo : EIATTR_KPARAM_INFO
	.align		4
.L_17:
        /*0048*/ 	.byte	0x04, 0x17
        /*004a*/ 	.short	(.L_19 - .L_18)
.L_18:
        /*004c*/ 	.word	0x00000000
        /*0050*/ 	.short	0x0005
        /*0052*/ 	.short	0x0024
        /*0054*/ 	.byte	0x00, 0xf0, 0x11, 0x00


	//----- nvinfo : EIATTR_KPARAM_INFO
	.align		4
.L_19:
        /*0058*/ 	.byte	0x04, 0x17
        /*005a*/ 	.short	(.L_21 - .L_20)
.L_20:
        /*005c*/ 	.word	0x00000000
        /*0060*/ 	.short	0x0004
        /*0062*/ 	.short	0x0020
        /*0064*/ 	.byte	0x00, 0xf0, 0x11, 0x00


	//----- nvinfo : EIATTR_KPARAM_INFO
	.align		4
.L_21:
        /*0068*/ 	.byte	0x04, 0x17
        /*006a*/ 	.short	(.L_23 - .L_22)
.L_22:
        /*006c*/ 	.word	0x00000000
        /*0070*/ 	.short	0x0003
        /*0072*/ 	.short	0x0018
        /*0074*/ 	.byte	0x00, 0xf5, 0x21, 0x00


	//----- nvinfo : EIATTR_KPARAM_INFO
	.align		4
.L_23:
        /*0078*/ 	.byte	0x04, 0x17
        /*007a*/ 	.short	(.L_25 - .L_24)
.L_24:
        /*007c*/ 	.word	0x00000000
        /*0080*/ 	.short	0x0002
        /*0082*/ 	.short	0x0010
        /*0084*/ 	.byte	0x00, 0xf5, 0x21, 0x00


	//----- nvinfo : EIATTR_KPARAM_INFO
	.align		4
.L_25:
        /*0088*/ 	.byte	0x04, 0x17
        /*008a*/ 	.short	(.L_27 - .L_26)
.L_26:
        /*008c*/ 	.word	0x00000000
        /*0090*/ 	.short	0x0001
        /*0092*/ 	.short	0x0008
        /*0094*/ 	.byte	0x00, 0xf5, 0x21, 0x00


	//----- nvinfo : EIATTR_KPARAM_INFO
	.align		4
.L_27:
        /*0098*/ 	.byte	0x04, 0x17
        /*009a*/ 	.short	(.L_29 - .L_28)
.L_28:
        /*009c*/ 	.word	0x00000000
        /*00a0*/ 	.short	0x0000
        /*00a2*/ 	.short	0x0000
        /*00a4*/ 	.byte	0x00, 0xf5, 0x21, 0x00


	//----- nvinfo : EIATTR_SPARSE_MMA_MASK
	.align		4
.L_29:
        /*00a8*/ 	.byte	0x03, 0x50
        /*00aa*/ 	.short	0x0000


	//----- nvinfo : EIATTR_MAXREG_COUNT
	.align		4
        /*00ac*/ 	.byte	0x03, 0x1b
        /*00ae*/ 	.short	0x00ff


	//----- nvinfo : EIATTR_NUM_BARRIERS
	.align		4
        /*00b0*/ 	.byte	0x02, 0x4c
        /*00b2*/ 	.byte	0x01
	.zero		1


	//----- nvinfo : EIATTR_MERCURY_ISA_VERSION
	.align		4
        /*00b4*/ 	.byte	0x03, 0x5f
        /*00b6*/ 	.short	0x0101


	//----- nvinfo : EIATTR_UNUSED_LOAD_BYTE_OFFSET
	.align		4
        /*00b8*/ 	.byte	0x04, 0x44
        /*00ba*/ 	.short	(.L_31 - .L_30)


	//   ....[0]....
.L_30:
        /*00bc*/ 	.word	0x00004130
        /*00c0*/ 	.word	0x00000fff


	//----- nvinfo : EIATTR_COOP_GROUP_MASK_REGIDS
	.align		4
.L_31:
        /*00c4*/ 	.byte	0x04, 0x29
        /*00c6*/ 	.short	(.L_33 - .L_32)


	//   ....[0]....
.L_32:
        /*00c8*/ 	.word	0xffffffff


	//   ....[1]....
        /*00cc*/ 	.word	0xffffffff


	//   ....[2]....
        /*00d0*/ 	.word	0xffffffff


	//   ....[3]....
        /*00d4*/ 	.word	0xffffffff


	//   ....[4]....
        /*00d8*/ 	.word	0xffffffff


	//   ....[5]....
        /*00dc*/ 	.word	0xffffffff


	//   ....[6]....
        /*00e0*/ 	.word	0xffffffff


	//   ....[7]....
        /*00e4*/ 	.word	0xffffffff


	//   ....[8]....
        /*00e8*/ 	.word	0xffffffff


	//   ....[9]....
        /*00ec*/ 	.word	0xffffffff


	//   ....[10]....
        /*00f0*/ 	.word	0xffffffff


	//   ....[11]....
        /*00f4*/ 	.word	0xffffffff


	//   ....[12]....
        /*00f8*/ 	.word	0xffffffff


	//   ....[13]....
        /*00fc*/ 	.word	0xffffffff


	//   ....[14]....
        /*0100*/ 	.word	0xffffffff


	//   ....[15]....
        /*0104*/ 	.word	0xffffffff


	//   ....[16]....
        /*0108*/ 	.word	0xffffffff


	//   ....[17]....
        /*010c*/ 	.word	0xffffffff


	//   ....[18]....
        /*0110*/ 	.word	0xffffffff


	//   ....[19]....
        /*0114*/ 	.word	0xffffffff


	//   ....[20]....
        /*0118*/ 	.word	0xffffffff


	//   ....[21]....
        /*011c*/ 	.word	0xffffffff


	//   ....[22]....
        /*0120*/ 	.word	0xffffffff


	//   ....[23]....
        /*0124*/ 	.word	0xffffffff


	//   ....[24]....
        /*0128*/ 	.word	0xffffffff


	//   ....[25]....
        /*012c*/ 	.word	0x0500000a


	//   ....[26]....
        /*0130*/ 	.word	0x0500000a


	//   ....[27]....
        /*0134*/ 	.word	0x0500000a


	//   ....[28]....
        /*0138*/ 	.word	0x0500000a


	//   ....[29]....
        /*013c*/ 	.word	0x0500000a


	//   ....[30]....
        /*0140*/ 	.word	0x0500000a


	//   ....[31]....
        /*0144*/ 	.word	0x0500000a


	//   ....[32]....
        /*0148*/ 	.word	0x0500000a


	//   ....[33]....
        /*014c*/ 	.word	0x0500000a


	//   ....[34]....
        /*0150*/ 	.word	0x0500000a


	//   ....[35]....
        /*0154*/ 	.word	0x0500000a


	//   ....[36]....
        /*0158*/ 	.word	0x0500000a


	//   ....[37]....
        /*015c*/ 	.word	0x0500000a


	//   ....[38]....
        /*0160*/ 	.word	0x0500000a


	//   ....[39]....
        /*0164*/ 	.word	0x0500000a


	//----- nvinfo : EIATTR_COOP_GROUP_INSTR_OFFSETS
	.align		4
.L_33:
        /*0168*/ 	.byte	0x04, 0x28
        /*016a*/ 	.short	(.L_35 - .L_34)


	//   ....[0]....
.L_34:
        /*016c*/ 	.word	0x00001990


	//   ....[1]....
        /*0170*/ 	.word	0x000019b0


	//   ....[2]....
        /*0174*/ 	.word	0x000019d0


	//   ....[3]....
        /*0178*/ 	.word	0x000019f0


	//   ....[4]....
        /*017c*/ 	.word	0x00001a10


	//   ....[5]....
        /*0180*/ 	.word	0x00002b00


	//   ....[6]....
        /*0184*/ 	.word	0x00002b40


	//   ....[7]....
        /*0188*/ 	.word	0x00002b80


	//   ....[8]....
        /*018c*/ 	.word	0x00002bb0


	//   ....[9]....
        /*0190*/ 	.word	0x00002be0


	//   ....[10]....
        /*0194*/ 	.word	0x00002cc0


	//   ....[11]....
        /*0198*/ 	.word	0x00002ce0


	//   ....[12]....
        /*019c*/ 	.word	0x00002d00


	//   ....[13]....
        /*01a0*/ 	.word	0x00002d20


	//   ....[14]....
        /*01a4*/ 	.word	0x00002d40


	//   ....[15]....
        /*01a8*/ 	.word	0x00002f90


	//   ....[16]....
        /*01ac*/ 	.word	0x00002fe0


	//   ....[17]....
        /*01b0*/ 	.word	0x00003000


	//   ....[18]....
        /*01b4*/ 	.word	0x00003020


	//   ....[19]....
        /*01b8*/ 	.word	0x00003040


	//   ....[20]....
        /*01bc*/ 	.word	0x00003120


	//   ....[21]....
        /*01c0*/ 	.word	0x00003140


	//   ....[22]....
        /*01c4*/ 	.word	0x00003160


	//   ....[23]....
        /*01c8*/ 	.word	0x00003180


	//   ....[24]....
        /*01cc*/ 	.word	0x000031a0


	//   ....[25]....
        /*01d0*/ 	.word	0x00004300


	//   ....[26]....
        /*01d4*/ 	.word	0x00004390


	//   ....[27]....
        /*01d8*/ 	.word	0x000043f0


	//   ....[28]....
        /*01dc*/ 	.word	0x00004450


	//   ....[29]....
        /*01e0*/ 	.word	0x000044b0


	//   ....[30]....
        /*01e4*/ 	.word	0x00004530


	//   ....[31]....
        /*01e8*/ 	.word	0x00004590


	//   ....[32]....
        /*01ec*/ 	.word	0x000045f0


	//   ....[33]....
        /*01f0*/ 	.word	0x00004650


	//   ....[34]....
        /*01f4*/ 	.word	0x000046b0


	//   ....[35]....
        /*01f8*/ 	.word	0x00004730


	//   ....[36]....
        /*01fc*/ 	.word	0x00004790


	//   ....[37]....
        /*0200*/ 	.word	0x000047f0


	//   ....[38]....
        /*0204*/ 	.word	0x00004850


	//   ....[39]....
        /*0208*/ 	.word	0x000048b0


	//----- nvinfo : EIATTR_VRC_CTA_INIT_COUNT
	.align		4
.L_35:
        /*020c*/ 	.byte	0x02, 0x4a
	.zero		1
	.zero		1


	//----- nvinfo : EIATTR_EXIT_INSTR_OFFSETS
	.align		4
        /*0210*/ 	.byte	0x04, 0x1c
        /*0212*/ 	.short	(.L_37 - .L_36)


	//   ....[0]....
.L_36:
        /*0214*/ 	.word	0x00000070


	//   ....[1]....
        /*0218*/ 	.word	0x000034d0


	//   ....[2]....
        /*021c*/ 	.word	0x000035a0


	//   ....[3]....
        /*0220*/ 	.word	0x00004290


	//----- nvinfo : EIATTR_MAX_THREADS
	.align		4
.L_37:
        /*0224*/ 	.byte	0x04, 0x05
        /*0226*/ 	.short	(.L_39 - .L_38)
.L_38:
        /*0228*/ 	.word	0x00000100
        /*022c*/ 	.word	0x00000001
        /*0230*/ 	.word	0x00000001


	//----- nvinfo : EIATTR_CRS_STACK_SIZE
	.align		4
.L_39:
        /*0234*/ 	.byte	0x04, 0x1e
        /*0236*/ 	.short	(.L_41 - .L_40)
.L_40:
        /*0238*/ 	.word	0x00000000


	//----- nvinfo : EIATTR_CBANK_PARAM_SIZE
	.align		4
.L_41:
        /*023c*/ 	.byte	0x03, 0x19
        /*023e*/ 	.short	0x0038


	//----- nvinfo : EIATTR_PARAM_CBANK
	.align		4
        /*0240*/ 	.byte	0x04, 0x0a
        /*0242*/ 	.short	(.L_43 - .L_42)
	.align		4
.L_42:
        /*0244*/ 	.word	index@(.nv.constant0._Z28attention_fwd_bf16_mma_cleanPK13__nv_bfloat16S1_S1_PS_iiiiif)
        /*0248*/ 	.short	0x0380
        /*024a*/ 	.short	0x0038


	//----- nvinfo : EIATTR_SW_WAR
	.align		4
.L_43:
        /*024c*/ 	.byte	0x04, 0x36
        /*024e*/ 	.short	(.L_45 - .L_44)
.L_44:
        /*0250*/ 	.word	0x00000008
.L_45:


//--------------------- .nv.callgraph             --------------------------
	.section	.nv.callgraph,"",@"SHT_CUDA_CALLGRAPH"
	.align	4
	.sectionentsize	8
	.align		4
        /*0000*/ 	.word	0x00000000
	.align		4
        /*0004*/ 	.word	0xffffffff
	.align		4
        /*0008*/ 	.word	0x00000000
	.align		4
        /*000c*/ 	.word	0xfffffffe
	.align		4
        /*0010*/ 	.word	0x00000000
	.align		4
        /*0014*/ 	.word	0xfffffffd
	.align		4
        /*0018*/ 	.word	0x00000000
	.align		4
        /*001c*/ 	.word	0xfffffffc


//--------------------- .text._Z28attention_fwd_bf16_mma_cleanPK13__nv_bfloat16S1_S1_PS_iiiiif --------------------------
	.section	.text._Z28attention_fwd_bf16_mma_cleanPK13__nv_bfloat16S1_S1_PS_iiiiif,"ax",@progbits
	.align	128
        .global         _Z28attention_fwd_bf16_mma_cleanPK13__nv_bfloat16S1_S1_PS_iiiiif
        .type           _Z28attention_fwd_bf16_mma_cleanPK13__nv_bfloat16S1_S1_PS_iiiiif,@function
        .size           _Z28attention_fwd_bf16_mma_cleanPK13__nv_bfloat16S1_S1_PS_iiiiif,(.L_x_118 - _Z28attention_fwd_bf16_mma_cleanPK13__nv_bfloat16S1_S1_PS_iiiiif)
        .other          _Z28attention_fwd_bf16_mma_cleanPK13__nv_bfloat16S1_S1_PS_iiiiif,@"STO_CUDA_ENTRY STV_DEFAULT"
_Z28attention_fwd_bf16_mma_cleanPK13__nv_bfloat16S1_S1_PS_iiiiif:
.text._Z28attention_fwd_bf16_mma_cleanPK13__nv_bfloat16S1_S1_PS_iiiiif:
[----:B------:R-:W-:Y:S08]  /*0000*/  LDC R1, c[0x0][0x37c] ;  /* 0x0000df00ff017b82 */ /* 0x000ff00000000800 */
[----:B------:R-:W0:Y:S01]  /*0010*/  LDC.64 R2, c[0x0][0x3a0] ;  /* 0x0000e800ff027b82 */ /* 0x000e220000000a00 */
[----:B------:R-:W1:Y:S07]  /*0020*/  S2R R7, SR_CTAID.X ;  /* 0x0000000000077919 */ /* 0x000e6e0000002500 */
[----:B------:R-:W2:Y:S01]  /*0030*/  LDC R0, c[0x0][0x3a8] ;  /* 0x0000ea00ff007b82 */ /* 0x000ea20000000800 */
[----:B0-----:R-:W-:-:S04]  /*0040*/  IMAD R5, R3, R2, RZ ;  /* 0x0000000203057224 */ /* 0x001fc800078e02ff */
[----:B--2---:R-:W-:-:S05]  /*0050*/  IMAD R2, R5, R0, RZ ;  /* 0x0000000005027224 */ /* 0x004fca00078e02ff */
[----:B-1----:R-:W-:-:S13]  /*0060*/  ISETP.GE.AND P0, PT, R7, R2, PT ;  /* 0x000000020700720c */ /* 0x002fda0003f06270 */
[----:B------:R-:W-:Y:S05]  /*0070*/  @P0 EXIT ;  /* 0x000000000000094d */ /* 0x000fea0003800000 */
[-C--:B------:R-:W-:Y:S01]  /*0080*/  IABS R4, R0.reuse ;  /* 0x0000000000047213 */ /* 0x080fe20000000000 */
[C---:B------:R-:W-:Y:S01]  /*0090*/  IMAD R2, R3.reuse, R0, RZ ;  /* 0x0000000003027224 */ /* 0x040fe200078e02ff */
[----:B------:R-:W-:Y:S01]  /*00a0*/  IABS R12, R7 ;  /* 0x00000007000c7213 */ /* 0x000fe20000000000 */
[----:B------:R-:W0:Y:S01]  /*00b0*/  S2R R22, SR_TID.X ;  /* 0x0000000000167919 */ /* 0x000e220000002100 */
[----:B------:R-:W1:Y:S01]  /*00c0*/  I2F.RP R5, R4 ;  /* 0x0000000400057306 */ /* 0x000e620000209400 */
[----:B------:R-:W-:Y:S01]  /*00d0*/  IABS R6, R3 ;  /* 0x0000000300067213 */ /* 0x000fe20000000000 */
[----:B------:R-:W2:Y:S01]  /*00e0*/  LDCU UR4, c[0x0][0x3ac] ;  /* 0x00007580ff0477ac */ /* 0x000ea20008000800 */
[----:B------:R-:W-:Y:S01]  /*00f0*/  ISETP.NE.AND P5, PT, R3, RZ, PT ;  /* 0x000000ff0300720c */ /* 0x000fe20003fa5270 */
[----:B------:R-:W-:Y:S01]  /*0100*/  BSSY.RECONVERGENT B0, `(.L_x_0) ;  /* 0x0000053000007945 */ /* 0x000fe20003800200 */
[----:B------:R-:W2:Y:S03]  /*0110*/  LDCU UR7, c[0x0][0x3b0] ;  /* 0x00007600ff0777ac */ /* 0x000ea60008000800 */
[----:B------:R-:W3:Y:S08]  /*0120*/  I2F.RP R14, R6 ;  /* 0x00000006000e7306 */ /* 0x000ef00000209400 */
[----:B-1----:R-:W1:Y:S08]  /*0130*/  MUFU.RCP R5, R5 ;  /* 0x0000000500057308 */ /* 0x002e700000001000 */
[----:B---3--:R-:W3:Y:S01]  /*0140*/  MUFU.RCP R14, R14 ;  /* 0x0000000e000e7308 */ /* 0x008ee20000001000 */
[----:B--2---:R-:W-:Y:S01]  /*0150*/  UIMAD UR5, UR7, UR4, URZ ;  /* 0x00000004070572a4 */ /* 0x004fe2000f8e02ff */
[----:B-1----:R-:W-:-:S06]  /*0160*/  VIADD R8, R5, 0xffffffe ;  /* 0x0ffffffe05087836 */ /* 0x002fcc0000000000 */
[----:B------:R1:W2:Y:S01]  /*0170*/  F2I.FTZ.U32.TRUNC.NTZ R9, R8 ;  /* 0x0000000800097305 */ /* 0x0002a2000021f000 */
[----:B---3--:R-:W-:Y:S02]  /*0180*/  IADD3 R5, PT, PT, R14, 0xffffffe, RZ ;  /* 0x0ffffffe0e057810 */ /* 0x008fe40007ffe0ff */
[----:B-1----:R-:W-:-:S05]  /*0190*/  MOV R8, RZ ;  /* 0x000000ff00087202 */ /* 0x002fca0000000f00 */
[----:B------:R-:W-:Y:S01]  /*01a0*/  F2I.FTZ.U32.TRUNC.NTZ R5, R5 ;  /* 0x0000000500057305 */ /* 0x000fe2000021f000 */
[----:B--2---:R-:W-:-:S04]  /*01b0*/  IMAD.MOV R11, RZ, RZ, -R9 ;  /* 0x000000ffff0b7224 */ /* 0x004fc800078e0a09 */
[----:B------:R-:W-:-:S04]  /*01c0*/  IMAD R11, R11, R4, RZ ;  /* 0x000000040b0b7224 */ /* 0x000fc800078e02ff */
[----:B------:R-:W-:Y:S01]  /*01d0*/  IMAD.HI.U32 R10, R9, R11, R8 ;  /* 0x0000000b090a7227 */ /* 0x000fe200078e0008 */
[----:B------:R-:W-:-:S03]  /*01e0*/  IABS R8, R2 ;  /* 0x0000000200087213 */ /* 0x000fc60000000000 */
[----:B------:R-:W-:Y:S02]  /*01f0*/  IMAD.MOV.U32 R9, RZ, RZ, R12 ;  /* 0x000000ffff097224 */ /* 0x000fe400078e000c */
[----:B------:R-:W1:Y:S02]  /*0200*/  I2F.RP R12, R8 ;  /* 0x00000008000c7306 */ /* 0x000e640000209400 */
[----:B------:R-:W-:-:S04]  /*0210*/  IMAD.HI.U32 R13, R10, R9, RZ ;  /* 0x000000090a0d7227 */ /* 0x000fc800078e00ff */
[----:B------:R-:W-:-:S04]  /*0220*/  IMAD.MOV R11, RZ, RZ, -R13 ;  /* 0x000000ffff0b7224 */ /* 0x000fc800078e0a0d */
[----:B------:R-:W-:-:S05]  /*0230*/  IMAD R11, R4, R11, R9 ;  /* 0x0000000b040b7224 */ /* 0x000fca00078e0209 */
[----:B------:R-:W-:Y:S01]  /*0240*/  ISETP.GT.U32.AND P1, PT, R4, R11, PT ;  /* 0x0000000b0400720c */ /* 0x000fe20003f24070 */
[----:B-1----:R-:W1:-:S12]  /*0250*/  MUFU.RCP R12, R12 ;  /* 0x0000000c000c7308 */ /* 0x002e580000001000 */
[----:B------:R-:W-:Y:S01]  /*0260*/  @!P1 IMAD.IADD R11, R11, 0x1, -R4 ;  /* 0x000000010b0b9824 */ /* 0x000fe200078e0a04 */
[----:B------:R-:W-:Y:S02]  /*0270*/  @!P1 IADD3 R13, PT, PT, R13, 0x1, RZ ;  /* 0x000000010d0d9810 */ /* 0x000fe40007ffe0ff */
[----:B------:R-:W-:Y:S02]  /*0280*/  ISETP.NE.AND P1, PT, R0, RZ, PT ;  /* 0x000000ff0000720c */ /* 0x000fe40003f25270 */
[----:B------:R-:W-:Y:S01]  /*0290*/  ISETP.GE.U32.AND P0, PT, R11, R4, PT ;  /* 0x000000040b00720c */ /* 0x000fe20003f06070 */
[----:B-1----:R-:W-:Y:S01]  /*02a0*/  VIADD R10, R12, 0xffffffe ;  /* 0x0ffffffe0c0a7836 */ /* 0x002fe20000000000 */
[----:B------:R-:W-:-:S03]  /*02b0*/  LOP3.LUT R4, R7, R0, RZ, 0x3c, !PT ;  /* 0x0000000007047212 */ /* 0x000fc600078e3cff */
[----:B------:R-:W1:Y:S01]  /*02c0*/  F2I.FTZ.U32.TRUNC.NTZ R11, R10 ;  /* 0x0000000a000b7305 */ /* 0x000e62000021f000 */
[----:B------:R-:W-:Y:S01]  /*02d0*/  ISETP.GE.AND P2, PT, R4, RZ, PT ;  /* 0x000000ff0400720c */ /* 0x000fe20003f46270 */
[----:B------:R-:W-:-:S06]  /*02e0*/  IMAD.MOV R4, RZ, RZ, -R5 ;  /* 0x000000ffff047224 */ /* 0x000fcc00078e0a05 */
[----:B------:R-:W-:-:S05]  /*02f0*/  @P0 VIADD R13, R13, 0x1 ;  /* 0x000000010d0d0836 */ /* 0x000fca0000000000 */
[----:B------:R-:W-:Y:S01]  /*0300*/  MOV R12, R13 ;  /* 0x0000000d000c7202 */ /* 0x000fe20000000f00 */
[----:B------:R-:W-:Y:S01]  /*0310*/  IMAD.MOV.U32 R13, RZ, RZ, R4 ;  /* 0x000000ffff0d7224 */ /* 0x000fe200078e0004 */
[----:B-1----:R-:W-:Y:S01]  /*0320*/  IADD3 R15, PT, PT, RZ, -R11, RZ ;  /* 0x8000000bff0f7210 */ /* 0x002fe20007ffe0ff */
[----:B------:R-:W-:Y:S02]  /*0330*/  IMAD.MOV.U32 R4, RZ, RZ, RZ ;  /* 0x000000ffff047224 */ /* 0x000fe400078e00ff */
[----:B------:R-:W-:Y:S01]  /*0340*/  @!P2 IMAD.MOV R12, RZ, RZ, -R12 ;  /* 0x000000ffff0ca224 */ /* 0x000fe200078e0a0c */
[----:B------:R-:W-:Y:S01]  /*0350*/  @!P1 LOP3.LUT R12, RZ, R0, RZ, 0x33, !PT ;  /* 0x00000000ff0c9212 */ /* 0x000fe200078e33ff */
[----:B------:R-:W-:Y:S01]  /*0360*/  IMAD R13, R13, R6, RZ ;  /* 0x000000060d0d7224 */ /* 0x000fe200078e02ff */
[----:B------:R-:W-:Y:S02]  /*0370*/  IABS R0, R2 ;  /* 0x0000000200007213 */ /* 0x000fe40000000000 */
[----:B------:R-:W-:Y:S01]  /*0380*/  IABS R10, R12 ;  /* 0x0000000c000a7213 */ /* 0x000fe20000000000 */
[----:B------:R-:W-:Y:S01]  /*0390*/  IMAD.HI.U32 R4, R5, R13, R4 ;  /* 0x0000000d05047227 */ /* 0x000fe200078e0004 */
[----:B------:R-:W-:-:S03]  /*03a0*/  ISETP.GE.AND P3, PT, R12, RZ, PT ;  /* 0x000000ff0c00720c */ /* 0x000fc60003f66270 */
[----:B------:R-:W-:Y:S01]  /*03b0*/  IMAD.MOV.U32 R13, RZ, RZ, R10 ;  /* 0x000000ffff0d7224 */ /* 0x000fe200078e000a */
[----:B------:R-:W-:Y:S01]  /*03c0*/  MOV R10, RZ ;  /* 0x000000ff000a7202 */ /* 0x000fe20000000f00 */
[----:B------:R-:W-:Y:S02]  /*03d0*/  IMAD R5, R15, R8, RZ ;  /* 0x000000080f057224 */ /* 0x000fe400078e02ff */
[----:B------:R-:W-:-:S04]  /*03e0*/  IMAD.HI.U32 R4, R4, R13, RZ ;  /* 0x0000000d04047227 */ /* 0x000fc800078e00ff */
[----:B------:R-:W-:-:S04]  /*03f0*/  IMAD.HI.U32 R10, R11, R5, R10 ;  /* 0x000000050b0a7227 */ /* 0x000fc800078e000a */
[----:B------:R-:W-:Y:S02]  /*0400*/  IMAD.MOV R4, RZ, RZ, -R4 ;  /* 0x000000ffff047224 */ /* 0x000fe400078e0a04 */
[----:B------:R-:W-:Y:S02]  /*0410*/  IMAD.MOV R0, RZ, RZ, -R0 ;  /* 0x000000ffff007224 */ /* 0x000fe400078e0a00 */
[----:B------:R-:W-:-:S04]  /*0420*/  IMAD.HI.U32 R10, R10, R9, RZ ;  /* 0x000000090a0a7227 */ /* 0x000fc800078e00ff */
[----:B------:R-:W-:Y:S02]  /*0430*/  IMAD R5, R6, R4, R13 ;  /* 0x0000000406057224 */ /* 0x000fe400078e020d */
[----:B------:R-:W-:Y:S01]  /*0440*/  IMAD R9, R10, R0, R9 ;  /* 0x000000000a097224 */ /* 0x000fe200078e0209 */
[----:B------:R-:W-:Y:S02]  /*0450*/  LOP3.LUT R0, R7, R2, RZ, 0x3c, !PT ;  /* 0x0000000207007212 */ /* 0x000fe400078e3cff */
[----:B------:R-:W-:Y:S02]  /*0460*/  ISETP.GT.U32.AND P0, PT, R6, R5, PT ;  /* 0x000000050600720c */ /* 0x000fe40003f04070 */
[----:B------:R-:W-:Y:S02]  /*0470*/  ISETP.GT.U32.AND P4, PT, R8, R9, PT ;  /* 0x000000090800720c */ /* 0x000fe40003f84070 */
[----:B------:R-:W-:-:S09]  /*0480*/  ISETP.GE.AND P2, PT, R0, RZ, PT ;  /* 0x000000ff0000720c */ /* 0x000fd20003f46270 */
[----:B------:R-:W-:Y:S02]  /*0490*/  @!P0 IMAD.IADD R5, R5, 0x1, -R6 ;  /* 0x0000000105058824 */ /* 0x000fe400078e0a06 */
[-C--:B------:R-:W-:Y:S01]  /*04a0*/  @!P4 IADD3 R9, PT, PT, R9, -R8.reuse, RZ ;  /* 0x800000080909c210 */ /* 0x080fe20007ffe0ff */
[----:B------:R-:W-:Y:S01]  /*04b0*/  @!P4 VIADD R10, R10, 0x1 ;  /* 0x000000010a0ac836 */ /* 0x000fe20000000000 */
[----:B------:R-:W-:Y:S02]  /*04c0*/  ISETP.NE.AND P4, PT, R2, RZ, PT ;  /* 0x000000ff0200720c */ /* 0x000fe40003f85270 */
[----:B------:R-:W-:Y:S02]  /*04d0*/  ISETP.GE.U32.AND P0, PT, R9, R8, PT ;  /* 0x000000080900720c */ /* 0x000fe40003f06070 */
[----:B------:R-:W-:-:S11]  /*04e0*/  ISETP.GT.U32.AND P1, PT, R6, R5, PT ;  /* 0x000000050600720c */ /* 0x000fd60003f24070 */
[----:B------:R-:W-:Y:S02]  /*04f0*/  @P0 IADD3 R10, PT, PT, R10, 0x1, RZ ;  /* 0x000000010a0a0810 */ /* 0x000fe40007ffe0ff */
[----:B------:R-:W-:Y:S01]  /*0500*/  @!P1 IMAD.IADD R5, R5, 0x1, -R6 ;  /* 0x0000000105059824 */ /* 0x000fe200078e0a06 */
[----:B0-----:R-:W-:Y:S02]  /*0510*/  ISETP.GE.AND P0, PT, R22, UR4, PT ;  /* 0x0000000416007c0c */ /* 0x001fe4000bf06270 */
[----:B------:R-:W-:Y:S01]  /*0520*/  @!P2 IMAD.MOV R10, RZ, RZ, -R10 ;  /* 0x000000ffff0aa224 */ /* 0x000fe200078e0a0a */
[----:B------:R-:W-:Y:S02]  /*0530*/  @!P4 LOP3.LUT R10, RZ, R2, RZ, 0x33, !PT ;  /* 0x00000002ff0ac212 */ /* 0x000fe400078e33ff */
[----:B------:R-:W-:Y:S02]  /*0540*/  @!P3 IADD3 R5, PT, PT, -R5, RZ, RZ ;  /* 0x000000ff0505b210 */ /* 0x000fe40007ffe1ff */
[----:B------:R-:W-:-:S05]  /*0550*/  @!P5 LOP3.LUT R5, RZ, R3, RZ, 0x33, !PT ;  /* 0x00000003ff05d212 */ /* 0x000fca00078e33ff */
[----:B------:R-:W-:-:S04]  /*0560*/  IMAD R6, R10, R3, R5 ;  /* 0x000000030a067224 */ /* 0x000fc800078e0205 */
[----:B------:R-:W-:Y:S01]  /*0570*/  IMAD R6, R6, UR5, RZ ;  /* 0x0000000506067c24 */ /* 0x000fe2000f8e02ff */
[----:B------:R-:W-:Y:S06]  /*0580*/  @P0 BRA `(.L_x_1) ;  /* 0x0000000000280947 */ /* 0x000fec0003800000 */
[----:B------:R-:W0:Y:S01]  /*0590*/  S2R R3, SR_CgaCtaId ;  /* 0x0000000000037919 */ /* 0x000e220000008800 */
[----:B------:R-:W1:Y:S01]  /*05a0*/  LDC R5, c[0x0][0x360] ;  /* 0x0000d800ff057b82 */ /* 0x000e620000000800 */
[----:B------:R-:W-:Y:S01]  /*05b0*/  MOV R2, 0x400 ;  /* 0x0000040000027802 */ /* 0x000fe20000000f00 */
[----:B------:R-:W-:-:S03]  /*05c0*/  IMAD.MOV.U32 R0, RZ, RZ, R22 ;  /* 0x000000ffff007224 */ /* 0x000fc600078e0016 */
[----:B0-----:R-:W-:-:S07]  /*05d0*/  LEA R3, R3, R2, 0x18 ;  /* 0x0000000203037211 */ /* 0x001fce00078ec0ff */
.L_x_2:
[----:B------:R-:W-:Y:S01]  /*05e0*/  IMAD R2, R0, 0x4, R3 ;  /* 0x0000000400027824 */ /* 0x000fe200078e0203 */
[----:B-1----:R-:W-:-:S04]  /*05f0*/  IADD3 R0, PT, PT, R5, R0, RZ ;  /* 0x0000000005007210 */ /* 0x002fc80007ffe0ff */
[----:B------:R0:W-:Y:S01]  /*0600*/  STS [R2], RZ ;  /* 0x000000ff02007388 */ /* 0x0001e20000000800 */
[----:B------:R-:W-:-:S13]  /*0610*/  ISETP.GE.AND P0, PT, R0, UR4, PT ;  /* 0x0000000400007c0c */ /* 0x000fda000bf06270 */
[----:B0-----:R-:W-:Y:S05]  /*0620*/  @!P0 BRA `(.L_x_2) ;  /* 0xfffffffc00ec8947 */ /* 0x001fea000383ffff */
.L_x_1:
[----:B------:R-:W-:Y:S05]  /*0630*/  BSYNC.RECONVERGENT B0 ;  /* 0x0000000000007941 */ /* 0x000fea0003800200 */
.L_x_0:
[----:B------:R-:W0:Y:S08]  /*0640*/  S2UR UR6, SR_CgaCtaId ;  /* 0x00000000000679c3 */ /* 0x000e300000008800 */
[----:B------:R-:W-:Y:S01]  /*0650*/  BAR.SYNC.DEFER_BLOCKING 0x0 ;  /* 0x0000000000007b1d */ /* 0x000fe20000010000 */
[----:B------:R-:W-:Y:S01]  /*0660*/  UISETP.GE.AND UP0, UPT, UR7, 0x1, UPT ;  /* 0x000000010700788c */ /* 0x000fe2000bf06270 */
[----:B------:R-:W-:-:S04]  /*0670*/  SHF.R.U32.HI R21, RZ, 0x5, R22 ;  /* 0x00000005ff157819 */ /* 0x000fc80000011616 */
[----:B------:R-:W-:Y:S01]  /*0680*/  UMOV UR5, 0x400 ;  /* 0x0000040000057882 */ /* 0x000fe20000000000 */
[----:B------:R-:W1:Y:S01]  /*0690*/  LDCU.64 UR8, c[0x0][0x358] ;  /* 0x00006b00ff0877ac */ /* 0x000e620008000a00 */
[----:B0-----:R-:W-:-:S04]  /*06a0*/  ULEA UR5, UR6, UR5, 0x18 ;  /* 0x0000000506057291 */ /* 0x001fc8000f8ec0ff */
[----:B------:R-:W-:-:S06]  /*06b0*/  ULEA UR4, UR4, UR5, 0x2 ;  /* 0x0000000504047291 */ /* 0x000fcc000f8e10ff */
[----:B------:R-:W-:Y:S01]  /*06c0*/  LEA R21, R21, UR4, 0xb ;  /* 0x0000000415157c11 */ /* 0x000fe2000f8e58ff */
[----:B-1----:R-:W-:Y:S06]  /*06d0*/  BRA.U !UP0, `(.L_x_3) ;  /* 0x00000021087c7547 */ /* 0x002fec000b800000 */
[----:B------:R-:W-:Y:S01]  /*06e0*/  LOP3.LUT R5, R22, 0x3, RZ, 0xc0, !PT ;  /* 0x0000000316057812 */ /* 0x000fe200078ec0ff */
[----:B------:R-:W-:-:S07]  /*06f0*/  IMAD.MOV.U32 R20, RZ, RZ, RZ ;  /* 0x000000ffff147224 */ /* 0x000fce00078e00ff */
.L_x_58:
[----:B0-2---:R-:W0:Y:S02]  /*0700*/  LDC R11, c[0x0][0x3b0] ;  /* 0x0000ec00ff0b7b82 */ /* 0x005e240000000800 */
[----:B0-----:R-:W-:-:S05]  /*0710*/  IMAD.IADD R0, R11, 0x1, -R20 ;  /* 0x000000010b007824 */ /* 0x001fca00078e0a14 */
[----:B------:R-:W-:-:S04]  /*0720*/  VIMNMX R0, PT, PT, R0, 0x80, PT ;  /* 0x0000008000007848 */ /* 0x000fc80003fe0100 */
[----:B------:R-:W-:-:S04]  /*0730*/  IADD3 R2, PT, PT, R0, 0xf, RZ ;  /* 0x0000000f00027810 */ /* 0x000fc80007ffe0ff */
[----:B------:R-:W-:-:S04]  /*0740*/  SHF.R.S32.HI R3, RZ, 0x1f, R2 ;  /* 0x0000001fff037819 */ /* 0x000fc80000011402 */
[----:B------:R-:W-:-:S04]  /*0750*/  LEA.HI R2, R3, R2, RZ, 0x4 ;  /* 0x0000000203027211 */ /* 0x000fc800078f20ff */
[----:B------:R-:W-:-:S04]  /*0760*/  LOP3.LUT R2, R2, 0xfffffff0, RZ, 0xc0, !PT ;  /* 0xfffffff002027812 */ /* 0x000fc800078ec0ff */
[----:B------:R-:W-:-:S13]  /*0770*/  ISETP.GE.AND P0, PT, R22, R2, PT ;  /* 0x000000021600720c */ /* 0x000fda0003f06270 */
[----:B------:R-:W-:Y:S05]  /*0780*/  @P0 BRA `(.L_x_4) ;  /* 0x0000000000840947 */ /* 0x000fea0003800000 */
[----:B------:R-:W0:Y:S01]  /*0790*/  LDC.64 R8, c[0x0][0x380] ;  /* 0x0000e000ff087b82 */ /* 0x000e220000000a00 */
[----:B------:R-:W-:Y:S02]  /*07a0*/  IMAD R4, R7, R11, R20 ;  /* 0x0000000b07047224 */ /* 0x000fe400078e0214 */
[----:B------:R-:W-:-:S07]  /*07b0*/  IMAD.MOV.U32 R3, RZ, RZ, R22 ;  /* 0x000000ffff037224 */ /* 0x000fce00078e0016 */
.L_x_8:
[----:B------:R-:W-:Y:S01]  /*07c0*/  ISETP.GE.AND P0, PT, R3, R0, PT ;  /* 0x000000000300720c */ /* 0x000fe20003f06270 */
[----:B------:R-:W-:-:S12]  /*07d0*/  BSSY.RECONVERGENT B0, `(.L_x_5) ;  /* 0x0000007000007945 */ /* 0x000fd80003800200 */
[----:B--2---:R-:W-:Y:S05]  /*07e0*/  @P0 BRA `(.L_x_6) ;  /* 0x0000000000100947 */ /* 0x004fea0003800000 */
[----:B------:R-:W-:-:S04]  /*07f0*/  IMAD.IADD R11, R4, 0x1, R3 ;  /* 0x00000001040b7824 */ /* 0x000fc800078e0203 */
[----:B0-----:R-:W-:-:S06]  /*0800*/  IMAD.WIDE R10, R11, 0x2, R8 ;  /* 0x000000020b0a7825 */ /* 0x001fcc00078e0208 */
[----:B------:R0:W5:Y:S01]  /*0810*/  LDG.E.U16.CONSTANT R10, desc[UR8][R10.64] ;  /* 0x000000080a0a7981 */ /* 0x000162000c1e9500 */
[----:B------:R-:W-:Y:S05]  /*0820*/  BRA `(.L_x_7) ;  /* 0x0000000000047947 */ /* 0x000fea0003800000 */
.L_x_6:
[----:B------:R-:W-:-:S07]  /*0830*/  PRMT R10, RZ, 0x7610, R10 ;  /* 0x00007610ff0a7816 */ /* 0x000fce000000000a */
.L_x_7:
[----:B------:R-:W-:Y:S05]  /*0840*/  BSYNC.RECONVERGENT B0 ;  /* 0x0000000000007941 */ /* 0x000fea0003800200 */
.L_x_5:
[----:B------:R-:W1:Y:S01]  /*0850*/  LDCU UR5, c[0x0][0x360] ;  /* 0x00006c00ff0577ac */ /* 0x000e620008000800 */
[----:B0-----:R-:W-:-:S05]  /*0860*/  LEA R11, R3, UR4, 0x1 ;  /* 0x00000004030b7c11 */ /* 0x001fca000f8e08ff */
[----:B-----5:R2:W-:Y:S04]  /*0870*/  STS.U16 [R11+0x80], R10 ;  /* 0x0000800a0b007388 */ /* 0x0205e80000000400 */
[----:B------:R2:W-:Y:S04]  /*0880*/  STS.U16 [R11+0x180], R10 ;  /* 0x0001800a0b007388 */ /* 0x0005e80000000400 */
[----:B------:R2:W-:Y:S04]  /*0890*/  STS.U16 [R11+0x280], R10 ;  /* 0x0002800a0b007388 */ /* 0x0005e80000000400 */
[----:B------:R2:W-:Y:S01]  /*08a0*/  STS.U16 [R11+0x380], R10 ;  /* 0x0003800a0b007388 */ /* 0x0005e20000000400 */
[----:B-1----:R-:W-:-:S03]  /*08b0*/  IADD3 R3, PT, PT, R3, UR5, RZ ;  /* 0x0000000503037c10 */ /* 0x002fc6000fffe0ff */
[----:B------:R2:W-:Y:S01]  /*08c0*/  STS.U16 [R11+0x480], R10 ;  /* 0x0004800a0b007388 */ /* 0x0005e20000000400 */
[----:B------:R-:W-:-:S03]  /*08d0*/  ISETP.GE.AND P0, PT, R3, R2, PT ;  /* 0x000000020300720c */ /* 0x000fc60003f06270 */
[----:B------:R2:W-:Y:S04]  /*08e0*/  STS.U16 [R11+0x580], R10 ;  /* 0x0005800a0b007388 */ /* 0x0005e80000000400 */
        /* <DEDUP_REMOVED lines=9> */
[----:B------:R2:W-:Y:S01]  /*0980*/  STS.U16 [R11+0xf80], R10 ;  /* 0x000f800a0b007388 */ /* 0x0005e20000000400 */
[----:B------:R-:W-:Y:S05]  /*0990*/  @!P0 BRA `(.L_x_8) ;  /* 0xfffffffc00888947 */ /* 0x000fea000383ffff */
.L_x_4:
[----:B------:R-:W0:Y:S01]  /*09a0*/  LDC R3, c[0x0][0x3ac] ;  /* 0x0000eb00ff037b82 */ /* 0x000e220000000800 */
[----:B------:R-:W-:Y:S07]  /*09b0*/  WARPSYNC.ALL ;  /* 0x0000000000007948 */ /* 0x000fee0003800000 */
[----:B------:R-:W-:Y:S01]  /*09c0*/  BAR.SYNC.DEFER_BLOCKING 0x0 ;  /* 0x0000000000007b1d */ /* 0x000fe20000010000 */
[----:B0-----:R-:W-:-:S13]  /*09d0*/  ISETP.GE.AND P0, PT, R3, 0x1, PT ;  /* 0x000000010300780c */ /* 0x001fda0003f06270 */
[----:B------:R-:W-:Y:S05]  /*09e0*/  @!P0 BRA `(.L_x_9) ;  /* 0x0000001c00a88947 */ /* 0x000fea0003800000 */
[----:B------:R-:W0:Y:S01]  /*09f0*/  LDCU UR5, c[0x0][0x3b0] ;  /* 0x00007600ff0577ac */ /* 0x000e220008000800 */
[----:B------:R-:W-:Y:S01]  /*0a00*/  BSSY B0, `(.L_x_9) ;  /* 0x00001e8000007945 */ /* 0x000fe20003800000 */
[--C-:B------:R-:W-:Y:S02]  /*0a10*/  IMAD.IADD R3, R6, 0x1, R20.reuse ;  /* 0x0000000106037824 */ /* 0x100fe400078e0214 */
[----:B------:R-:W-:Y:S01]  /*0a20*/  IMAD.MOV.U32 R17, RZ, RZ, RZ ;  /* 0x000000ffff117224 */ /* 0x000fe200078e00ff */
[----:B------:R-:W1:Y:S01]  /*0a30*/  LDCU UR7, c[0x0][0x3b0] ;  /* 0x00007600ff0777ac */ /* 0x000e620008000800 */
[----:B0-----:R-:W-:-:S07]  /*0a40*/  IMAD R4, R7, UR5, R20 ;  /* 0x0000000507047c24 */ /* 0x001fce000f8e0214 */
.L_x_57:
[----:B0-2---:R-:W0:Y:S01]  /*0a50*/  LDC R11, c[0x0][0x3ac] ;  /* 0x0000eb00ff0b7b82 */ /* 0x005e220000000800 */
[----:B------:R-:W-:Y:S01]  /*0a60*/  SHF.R.U32.HI R8, RZ, 0x2, R22 ;  /* 0x00000002ff087819 */ /* 0x000fe20000011616 */
[----:B------:R-:W-:Y:S05]  /*0a70*/  YIELD ;  /* 0x0000000000007946 */ /* 0x000fea0003800000 */
[----:B------:R-:W-:-:S04]  /*0a80*/  LOP3.LUT R8, R8, 0xf8, RZ, 0xc0, !PT ;  /* 0x000000f808087812 */ /* 0x000fc800078ec0ff */
[----:B------:R-:W-:Y:S01]  /*0a90*/  IADD3 R16, PT, PT, R8, R17, RZ ;  /* 0x0000001108107210 */ /* 0x000fe20007ffe0ff */
[----:B------:R-:W-:-:S03]  /*0aa0*/  VIADD R17, R17, 0x40 ;  /* 0x0000004011117836 */ /* 0x000fc60000000000 */
[-C--:B0-----:R-:W-:Y:S02]  /*0ab0*/  ISETP.GE.AND P0, PT, R16, R11.reuse, PT ;  /* 0x0000000b1000720c */ /* 0x081fe40003f06270 */
[----:B------:R-:W-:-:S11]  /*0ac0*/  ISETP.GE.AND P1, PT, R17, R11, PT ;  /* 0x0000000b1100720c */ /* 0x000fd60003f26270 */
[----:B------:R-:W-:Y:S05]  /*0ad0*/  @P0 WARPSYNC.ALL ;  /* 0x0000000000000948 */ /* 0x000fea0003800000 */
[----:B------:R-:W-:Y:S06]  /*0ae0*/  @P0 BAR.SYNC.DEFER_BLOCKING 0x0 ;  /* 0x0000000000000b1d */ /* 0x000fec0000010000 */
[----:B------:R-:W-:Y:S05]  /*0af0*/  @P0 BRA `(.L_x_10) ;  /* 0x0000001c005c0947 */ /* 0x000fea0003800000 */
[----:B------:R-:W0:Y:S02]  /*0b00*/  S2R R8, SR_TID.X ;  /* 0x0000000000087919 */ /* 0x000e240000002100 */
[----:B0-----:R-:W-:Y:S02]  /*0b10*/  LOP3.LUT R18, R8, 0x1f, RZ, 0xc0, !PT ;  /* 0x0000001f08127812 */ /* 0x001fe400078ec0ff */
[----:B------:R-:W-:Y:S02]  /*0b20*/  VIADDMNMX R8, R16, 0x8, R11, PT ;  /* 0x0000000810087846 */ /* 0x000fe4000380010b */
[----:B------:R-:W-:-:S13]  /*0b30*/  ISETP.GE.AND P0, PT, R18, R2, PT ;  /* 0x000000021200720c */ /* 0x000fda0003f06270 */
[----:B------:R-:W-:Y:S05]  /*0b40*/  @P0 BRA `(.L_x_11) ;  /* 0x0000000400bc0947 */ /* 0x000fea0003800000 */
[----:B------:R-:W0:Y:S01]  /*0b50*/  LDC R19, c[0x0][0x3b0] ;  /* 0x0000ec00ff137b82 */ /* 0x000e220000000800 */
[----:B------:R-:W-:-:S05]  /*0b60*/  VIADD R10, R16, 0x1 ;  /* 0x00000001100a7836 */ /* 0x000fca0000000000 */
[----:B------:R-:W-:Y:S01]  /*0b70*/  ISETP.GE.AND P0, PT, R10, R11, PT ;  /* 0x0000000b0a00720c */ /* 0x000fe20003f06270 */
[----:B0-----:R-:W-:-:S04]  /*0b80*/  IMAD R9, R16, R19, R19 ;  /* 0x0000001310097224 */ /* 0x001fc800078e0213 */
[----:B------:R-:W-:-:S05]  /*0b90*/  IMAD.IADD R12, R9, 0x1, R19 ;  /* 0x00000001090c7824 */ /* 0x000fca00078e0213 */
[----:B------:R-:W-:-:S05]  /*0ba0*/  IADD3 R13, PT, PT, R12, R19, RZ ;  /* 0x000000130c0d7210 */ /* 0x000fca0007ffe0ff */
[----:B------:R-:W-:-:S05]  /*0bb0*/  IMAD.IADD R14, R13, 0x1, R19 ;  /* 0x000000010d0e7824 */ /* 0x000fca00078e0213 */
[----:B------:R-:W-:-:S05]  /*0bc0*/  IADD3 R15, PT, PT, R14, R19, RZ ;  /* 0x000000130e0f7210 */ /* 0x000fca0007ffe0ff */
[----:B------:R-:W-:-:S07]  /*0bd0*/  IMAD.IADD R19, R15, 0x1, R19 ;  /* 0x000000010f137824 */ /* 0x000fce00078e0213 */
.L_x_31:
[----:B------:R-:W-:Y:S01]  /*0be0*/  ISETP.GE.AND P2, PT, R18, R0, PT ;  /* 0x000000001200720c */ /* 0x000fe20003f46270 */
[----:B------:R-:W-:Y:S01]  /*0bf0*/  BSSY.RECONVERGENT B1, `(.L_x_12) ;  /* 0x0000009000017945 */ /* 0x000fe20003800200 */
[----:B------:R-:W-:-:S11]  /*0c00*/  IMAD.IADD R23, R3, 0x1, R18 ;  /* 0x0000000103177824 */ /* 0x000fd600078e0212 */
[----:B012---:R-:W-:Y:S05]  /*0c10*/  @P2 BRA `(.L_x_13) ;  /* 0x0000000000142947 */ /* 0x007fea0003800000 */
[----:B------:R-:W0:Y:S01]  /*0c20*/  LDC.64 R10, c[0x0][0x388] ;  /* 0x0000e200ff0a7b82 */ /* 0x000e220000000a00 */
[----:B-1----:R-:W-:-:S04]  /*0c30*/  IMAD R25, R16, UR7, R23 ;  /* 0x0000000710197c24 */ /* 0x002fc8000f8e0217 */
[----:B0-----:R-:W-:-:S06]  /*0c40*/  IMAD.WIDE R10, R25, 0x2, R10 ;  /* 0x00000002190a7825 */ /* 0x001fcc00078e020a */
[----:B------:R0:W5:Y:S01]  /*0c50*/  LDG.E.U16.CONSTANT R11, desc[UR8][R10.64] ;  /* 0x000000080a0b7981 */ /* 0x000162000c1e9500 */
[----:B------:R-:W-:Y:S05]  /*0c60*/  BRA `(.L_x_14) ;  /* 0x0000000000047947 */ /* 0x000fea0003800000 */
.L_x_13:
[----:B------:R-:W-:-:S07]  /*0c70*/  PRMT R11, RZ, 0x7610, R11 ;  /* 0x00007610ff0b7816 */ /* 0x000fce000000000b */
.L_x_14:
[----:B-1----:R-:W-:Y:S05]  /*0c80*/  BSYNC.RECONVERGENT B1 ;  /* 0x0000000000017941 */ /* 0x002fea0003800200 */
.L_x_12:
[----:B------:R-:W-:Y:S01]  /*0c90*/  LEA R24, R18, R21, 0x4 ;  /* 0x0000001512187211 */ /* 0x000fe200078e20ff */
[----:B------:R-:W-:Y:S04]  /*0ca0*/  BSSY.RECONVERGENT B1, `(.L_x_15) ;  /* 0x0000056000017945 */ /* 0x000fe80003800200 */
[----:B-----5:R1:W-:Y:S01]  /*0cb0*/  STS.U16 [R24+0x1080], R11 ;  /* 0x0010800b18007388 */ /* 0x0203e20000000400 */
[----:B------:R-:W-:Y:S05]  /*0cc0*/  @P0 BRA `(.L_x_16) ;  /* 0x00000004004c0947 */ /* 0x000fea0003800000 */
[----:B------:R-:W-:Y:S01]  /*0cd0*/  ISETP.GE.AND P2, PT, R18, R0, PT ;  /* 0x000000001200720c */ /* 0x000fe20003f46270 */
[----:B------:R-:W-:-:S12]  /*0ce0*/  BSSY.RECONVERGENT B2, `(.L_x_17) ;  /* 0x0000007000027945 */ /* 0x000fd80003800200 */
[----:B-1----:R-:W-:Y:S01]  /*0cf0*/  @P2 PRMT R11, RZ, 0x7610, R11 ;  /* 0x00007610ff0b2816 */ /* 0x002fe2000000000b */
[----:B------:R-:W-:Y:S06]  /*0d00*/  @P2 BRA `(.L_x_18) ;  /* 0x0000000000102947 */ /* 0x000fec0003800000 */
[----:B0-----:R-:W0:Y:S01]  /*0d10*/  LDC.64 R10, c[0x0][0x388] ;  /* 0x0000e200ff0a7b82 */ /* 0x001e220000000a00 */
[----:B------:R-:W-:-:S04]  /*0d20*/  IMAD.IADD R25, R9, 0x1, R23 ;  /* 0x0000000109197824 */ /* 0x000fc800078e0217 */
[----:B0-----:R-:W-:-:S06]  /*0d30*/  IMAD.WIDE R10, R25, 0x2, R10 ;  /* 0x00000002190a7825 */ /* 0x001fcc00078e020a */
[----:B------:R1:W5:Y:S02]  /*0d40*/  LDG.E.U16.CONSTANT R11, desc[UR8][R10.64] ;  /* 0x000000080a0b7981 */ /* 0x000364000c1e9500 */
.L_x_18:
[----:B------:R-:W-:Y:S05]  /*0d50*/  BSYNC.RECONVERGENT B2 ;  /* 0x0000000000027941 */ /* 0x000fea0003800200 */
.L_x_17:
[----:B------:R-:W2:Y:S01]  /*0d60*/  LDC R25, c[0x0][0x3ac] ;  /* 0x0000eb00ff197b82 */ /* 0x000ea20000000800 */
[----:B-----5:R3:W-:Y:S01]  /*0d70*/  STS.U16 [R24+0x1082], R11 ;  /* 0x0010820b18007388 */ /* 0x0207e20000000400 */
[----:B01----:R-:W-:-:S05]  /*0d80*/  VIADD R10, R16, 0x2 ;  /* 0x00000002100a7836 */ /* 0x003fca0000000000 */
[----:B--2---:R-:W-:-:S13]  /*0d90*/  ISETP.GE.AND P3, PT, R10, R25, PT ;  /* 0x000000190a00720c */ /* 0x004fda0003f66270 */
[----:B---3--:R-:W-:Y:S05]  /*0da0*/  @P3 BRA `(.L_x_16) ;  /* 0x0000000400143947 */ /* 0x008fea0003800000 */
[----:B------:R-:W-:Y:S01]  /*0db0*/  BSSY.RECONVERGENT B2, `(.L_x_19) ;  /* 0x0000007000027945 */ /* 0x000fe20003800200 */
[----:B------:R-:W-:-:S03]  /*0dc0*/  @P2 PRMT R11, RZ, 0x7610, R11 ;  /* 0x00007610ff0b2816 */ /* 0x000fc6000000000b */
[----:B------:R-:W-:Y:S05]  /*0dd0*/  @P2 BRA `(.L_x_20) ;  /* 0x0000000000102947 */ /* 0x000fea0003800000 */
[----:B------:R-:W0:Y:S01]  /*0de0*/  LDC.64 R10, c[0x0][0x388] ;  /* 0x0000e200ff0a7b82 */ /* 0x000e220000000a00 */
[----:B------:R-:W-:-:S05]  /*0df0*/  IADD3 R27, PT, PT, R12, R23, RZ ;  /* 0x000000170c1b7210 */ /* 0x000fca0007ffe0ff */
[----:B0-----:R-:W-:-:S06]  /*0e00*/  IMAD.WIDE R10, R27, 0x2, R10 ;  /* 0x000000021b0a7825 */ /* 0x001fcc00078e020a */
[----:B------:R0:W5:Y:S02]  /*0e10*/  LDG.E.U16.CONSTANT R11, desc[UR8][R10.64] ;  /* 0x000000080a0b7981 */ /* 0x000164000c1e9500 */
.L_x_20:
[----:B------:R-:W-:Y:S05]  /*0e20*/  BSYNC.RECONVERGENT B2 ;  /* 0x0000000000027941 */ /* 0x000fea0003800200 */
.L_x_19:
[----:B-----5:R2:W-:Y:S01]  /*0e30*/  STS.U16 [R24+0x1084], R11 ;  /* 0x0010840b18007388 */ /* 0x0205e20000000400 */
[----:B0-----:R-:W-:-:S05]  /*0e40*/  VIADD R10, R16, 0x3 ;  /* 0x00000003100a7836 */ /* 0x001fca0000000000 */
[----:B------:R-:W-:-:S13]  /*0e50*/  ISETP.GE.AND P3, PT, R10, R25, PT ;  /* 0x000000190a00720c */ /* 0x000fda0003f66270 */
[----:B--2---:R-:W-:Y:S05]  /*0e60*/  @P3 BRA `(.L_x_16) ;  /* 0x0000000000e43947 */ /* 0x004fea0003800000 */
[----:B------:R-:W-:Y:S01]  /*0e70*/  BSSY.RECONVERGENT B2, `(.L_x_21) ;  /* 0x0000007000027945 */ /* 0x000fe20003800200 */
[----:B------:R-:W-:-:S03]  /*0e80*/  @P2 PRMT R11, RZ, 0x7610, R11 ;  /* 0x00007610ff0b2816 */ /* 0x000fc6000000000b */
[----:B------:R-:W-:Y:S05]  /*0e90*/  @P2 BRA `(.L_x_22) ;  /* 0x0000000000102947 */ /* 0x000fea0003800000 */
[----:B------:R-:W0:Y:S01]  /*0ea0*/  LDC.64 R10, c[0x0][0x388] ;  /* 0x0000e200ff0a7b82 */ /* 0x000e220000000a00 */
[----:B------:R-:W-:-:S04]  /*0eb0*/  IMAD.IADD R27, R13, 0x1, R23 ;  /* 0x000000010d1b7824 */ /* 0x000fc800078e0217 */
[----:B0-----:R-:W-:-:S06]  /*0ec0*/  IMAD.WIDE R10, R27, 0x2, R10 ;  /* 0x000000021b0a7825 */ /* 0x001fcc00078e020a */
[----:B------:R0:W5:Y:S02]  /*0ed0*/  LDG.E.U16.CONSTANT R11, desc[UR8][R10.64] ;  /* 0x000000080a0b7981 */ /* 0x000164000c1e9500 */
.L_x_22:
[----:B------:R-:W-:Y:S05]  /*0ee0*/  BSYNC.RECONVERGENT B2 ;  /* 0x0000000000027941 */ /* 0x000fea0003800200 */
.L_x_21:
[----:B-----5:R2:W-:Y:S01]  /*0ef0*/  STS.U16 [R24+0x1086], R11 ;  /* 0x0010860b18007388 */ /* 0x0205e20000000400 */
[----:B0-----:R-:W-:-:S04]  /*0f00*/  IADD3 R10, PT, PT, R16, 0x4, RZ ;  /* 0x00000004100a7810 */ /* 0x001fc80007ffe0ff */
        /* <DEDUP_REMOVED lines=9> */
.L_x_24:
[----:B------:R-:W-:Y:S05]  /*0fa0*/  BSYNC.RECONVERGENT B2 ;  /* 0x0000000000027941 */ /* 0x000fea0003800200 */
.L_x_23:
        /* <DEDUP_REMOVED lines=8> */
[----:B------:R-:W-:-:S05]  /*1030*/  IADD3 R27, PT, PT, R15, R23, RZ ;  /* 0x000000170f1b7210 */ /* 0x000fca0007ffe0ff */
[----:B0-----:R-:W-:-:S06]  /*1040*/  IMAD.WIDE R10, R27, 0x2, R10 ;  /* 0x000000021b0a7825 */ /* 0x001fcc00078e020a */
[----:B------:R0:W5:Y:S02]  /*1050*/  LDG.E.U16.CONSTANT R11, desc[UR8][R10.64] ;  /* 0x000000080a0b7981 */ /* 0x000164000c1e9500 */
.L_x_26:
[----:B------:R-:W-:Y:S05]  /*1060*/  BSYNC.RECONVERGENT B2 ;  /* 0x0000000000027941 */ /* 0x000fea0003800200 */
.L_x_25:
        /* <DEDUP_REMOVED lines=11> */
.L_x_28:
[----:B------:R-:W-:Y:S05]  /*1120*/  BSYNC.RECONVERGENT B2 ;  /* 0x0000000000027941 */ /* 0x000fea0003800200 */
.L_x_27:
        /* <DEDUP_REMOVED lines=8> */
[----:B------:R-:W-:-:S05]  /*11b0*/  IADD3 R23, PT, PT, R23, UR7, R19 ;  /* 0x0000000717177c10 */ /* 0x000fca000fffe013 */
[----:B0-----:R-:W-:-:S06]  /*11c0*/  IMAD.WIDE R10, R23, 0x2, R10 ;  /* 0x00000002170a7825 */ /* 0x001fcc00078e020a */
[----:B------:R0:W5:Y:S02]  /*11d0*/  LDG.E.U16.CONSTANT R11, desc[UR8][R10.64] ;  /* 0x000000080a0b7981 */ /* 0x000164000c1e9500 */
.L_x_30:
[----:B------:R-:W-:Y:S05]  /*11e0*/  BSYNC.RECONVERGENT B2 ;  /* 0x0000000000027941 */ /* 0x000fea0003800200 */
.L_x_29:
[----:B-----5:R2:W-:Y:S02]  /*11f0*/  STS.U16 [R24+0x108e], R11 ;  /* 0x00108e0b18007388 */ /* 0x0205e40000000400 */
.L_x_16:
[----:B------:R-:W-:Y:S05]  /*1200*/  BSYNC.RECONVERGENT B1 ;  /* 0x0000000000017941 */ /* 0x000fea0003800200 */
.L_x_15:
[----:B------:R-:W-:-:S05]  /*1210*/  VIADD R18, R18, 0x20 ;  /* 0x0000002012127836 */ /* 0x000fca0000000000 */
[----:B------:R-:W-:-:S13]  /*1220*/  ISETP.GE.AND P2, PT, R18, R2, PT ;  /* 0x000000021200720c */ /* 0x000fda0003f46270 */
[----:B------:R-:W-:Y:S05]  /*1230*/  @!P2 BRA `(.L_x_31) ;  /* 0xfffffff80068a947 */ /* 0x000fea000383ffff */
.L_x_11:
[----:B------:R-:W3:Y:S01]  /*1240*/  LDCU UR5, c[0x0][0x3b0] ;  /* 0x00007600ff0577ac */ /* 0x000ee20008000800 */
[----:B0-----:R-:W-:-:S05]  /*1250*/  IMAD.IADD R10, R8, 0x1, -R16 ;  /* 0x00000001080a7824 */ /* 0x001fca00078e0a10 */
[----:B------:R-:W-:Y:S02]  /*1260*/  ISETP.NE.AND P0, PT, R10, 0x8, PT ;  /* 0x000000080a00780c */ /* 0x000fe40003f05270 */
[----:B---3--:R-:W-:Y:S01]  /*1270*/  IADD3 R9, PT, PT, -R20, UR5, RZ ;  /* 0x0000000514097c10 */ /* 0x008fe2000fffe1ff */
[----:B------:R-:W-:Y:S05]  /*1280*/  WARPSYNC.ALL ;  /* 0x0000000000007948 */ /* 0x000fea0003800000 */
[----:B------:R-:W-:Y:S01]  /*1290*/  BAR.SYNC.DEFER_BLOCKING 0x0 ;  /* 0x0000000000007b1d */ /* 0x000fe20000010000 */
[----:B------:R-:W-:-:S13]  /*12a0*/  ISETP.GT.AND P2, PT, R9, RZ, PT ;  /* 0x000000ff0900720c */ /* 0x000fda0003f44270 */
[----:B------:R-:W-:Y:S05]  /*12b0*/  @!P0 BRA P2, `(.L_x_32) ;  /* 0x00000008001c8947 */ /* 0x000fea0001000000 */
[----:B------:R-:W-:Y:S01]  /*12c0*/  BSSY B1, `(.L_x_33) ;  /* 0x0000085000017945 */ /* 0x000fe20003800000 */
.L_x_45:
[----:B0-----:R-:W0:Y:S01]  /*12d0*/  S2R R14, SR_TID.X ;  /* 0x00000000000e7919 */ /* 0x001e220000002100 */
[----:B------:R-:W-:Y:S05]  /*12e0*/  YIELD ;  /* 0x0000000000007946 */ /* 0x000fea0003800000 */
[----:B------:R-:W-:Y:S01]  /*12f0*/  BSSY.RECONVERGENT B2, `(.L_x_34) ;  /* 0x0000066000027945 */ /* 0x000fe20003800200 */
[----:B------:R-:W-:Y:S02]  /*1300*/  MOV R18, RZ ;  /* 0x000000ff00127202 */ /* 0x000fe40000000f00 */
[----:B0-----:R-:W-:-:S04]  /*1310*/  LOP3.LUT R14, R14, 0x1f, RZ, 0xc0, !PT ;  /* 0x0000001f0e0e7812 */ /* 0x001fc800078ec0ff */
[----:B------:R-:W-:-:S13]  /*1320*/  ISETP.GT.AND P0, PT, R9, R14, PT ;  /* 0x0000000e0900720c */ /* 0x000fda0003f04270 */
[----:B------:R-:W-:Y:S05]  /*1330*/  @!P0 BRA `(.L_x_35) ;  /* 0x0000000400848947 */ /* 0x000fea0003800000 */
[----:B------:R-:W0:Y:S01]  /*1340*/  LDCU UR5, c[0x0][0x3b0] ;  /* 0x00007600ff0577ac */ /* 0x000e220008000800 */
[----:B------:R-:W-:Y:S01]  /*1350*/  IMAD.IADD R10, R0, 0x1, -R14 ;  /* 0x00000001000a7824 */ /* 0x000fe200078e0a0e */
[----:B------:R-:W-:Y:S01]  /*1360*/  BSSY.RECONVERGENT B3, `(.L_x_36) ;  /* 0x0000035000037945 */ /* 0x000fe20003800200 */
[----:B------:R-:W-:Y:S01]  /*1370*/  PLOP3.LUT P0, PT, PT, PT, PT, 0x80, 0x8 ;  /* 0x000000000008781c */ /* 0x000fe20003f0f070 */
[----:B------:R-:W-:Y:S01]  /*1380*/  IMAD.MOV.U32 R18, RZ, RZ, RZ ;  /* 0x000000ffff127224 */ /* 0x000fe200078e00ff */
[----:B------:R-:W-:Y:S02]  /*1390*/  MOV R23, R14 ;  /* 0x0000000e00177202 */ /* 0x000fe40000000f00 */
[----:B------:R-:W-:Y:S01]  /*13a0*/  ISETP.GT.AND P2, PT, R10, 0x60, PT ;  /* 0x000000600a00780c */ /* 0x000fe20003f44270 */
[----:B0-----:R-:W-:-:S12]  /*13b0*/  IMAD R19, R16, UR5, R3 ;  /* 0x0000000510137c24 */ /* 0x001fd8000f8e0203 */
[----:B------:R-:W-:Y:S05]  /*13c0*/  @!P2 BRA `(.L_x_37) ;  /* 0x0000000000b8a947 */ /* 0x000fea0003800000 */
[----:B------:R-:W-:Y:S01]  /*13d0*/  PLOP3.LUT P0, PT, PT, PT, PT, 0x8, 0x80 ;  /* 0x000000000080781c */ /* 0x000fe20003f0e170 */
[----:B------:R-:W-:-:S12]  /*13e0*/  VIADD R15, R0, 0xffffffa0 ;  /* 0xffffffa0000f7836 */ /* 0x000fd80000000000 */
.L_x_38:
[----:B------:R-:W0:Y:S01]  /*13f0*/  LDC.64 R12, c[0x0][0x380] ;  /* 0x0000e000ff0c7b82 */ /* 0x000e220000000a00 */
[----:B------:R-:W-:Y:S01]  /*1400*/  IMAD.IADD R25, R4, 0x1, R23 ;  /* 0x0000000104197824 */ /* 0x000fe200078e0217 */
[----:B------:R-:W-:-:S06]  /*1410*/  IADD3 R27, PT, PT, R19, R23, RZ ;  /* 0x00000017131b7210 */ /* 0x000fcc0007ffe0ff */
[----:B-12---:R-:W1:Y:S01]  /*1420*/  LDC.64 R10, c[0x0][0x388] ;  /* 0x0000e200ff0a7b82 */ /* 0x006e620000000a00 */
[----:B0-----:R-:W-:-:S05]  /*1430*/  IMAD.WIDE.U32 R24, R25, 0x2, R12 ;  /* 0x0000000219187825 */ /* 0x001fca00078e000c */
[----:B------:R1:W2:Y:S02]  /*1440*/  LDG.E.U16.CONSTANT R26, desc[UR8][R24.64] ;  /* 0x00000008181a7981 */ /* 0x0002a4000c1e9500 */
[----:B-1----:R-:W-:-:S05]  /*1450*/  IMAD.WIDE R24, R27, 0x2, R10 ;  /* 0x000000021b187825 */ /* 0x002fca00078e020a */
[----:B------:R-:W3:Y:S01]  /*1460*/  LDG.E.U16.CONSTANT R28, desc[UR8][R24.64] ;  /* 0x00000008181c7981 */ /* 0x000ee2000c1e9500 */
[----:B--2---:R-:W-:Y:S01]  /*1470*/  IMAD.U32 R27, R26, 0x10000, RZ ;  /* 0x000100001a1b7824 */ /* 0x004fe200078e00ff */
[----:B------:R-:W-:-:S05]  /*1480*/  IADD3 R26, PT, PT, R23, 0x20, RZ ;  /* 0x00000020171a7810 */ /* 0x000fca0007ffe0ff */
[----:B------:R-:W-:Y:S02]  /*1490*/  IMAD.IADD R29, R19, 0x1, R26 ;  /* 0x00000001131d7824 */ /* 0x000fe400078e021a */
[----:B---3--:R-:W-:-:S04]  /*14a0*/  IMAD.U32 R28, R28, 0x10000, RZ ;  /* 0x000100001c1c7824 */ /* 0x008fc800078e00ff */
[----:B------:R-:W-:Y:S01]  /*14b0*/  FFMA R18, R27, R28, R18 ;  /* 0x0000001c1b127223 */ /* 0x000fe20000000012 */
[----:B------:R-:W-:-:S04]  /*14c0*/  IMAD.IADD R27, R4, 0x1, R26 ;  /* 0x00000001041b7824 */ /* 0x000fc800078e021a */
[----:B------:R-:W-:-:S05]  /*14d0*/  IMAD.WIDE.U32 R24, R27, 0x2, R12 ;  /* 0x000000021b187825 */ /* 0x000fca00078e000c */
[----:B------:R0:W2:Y:S02]  /*14e0*/  LDG.E.U16.CONSTANT R26, desc[UR8][R24.64] ;  /* 0x00000008181a7981 */ /* 0x0000a4000c1e9500 */
[----:B0-----:R-:W-:-:S05]  /*14f0*/  IMAD.WIDE R24, R29, 0x2, R10 ;  /* 0x000000021d187825 */ /* 0x001fca00078e020a */
[----:B------:R0:W3:Y:S01]  /*1500*/  LDG.E.U16.CONSTANT R28, desc[UR8][R24.64] ;  /* 0x00000008181c7981 */ /* 0x0000e2000c1e9500 */
[----:B------:R-:W-:-:S04]  /*1510*/  VIADD R29, R23, 0x60 ;  /* 0x00000060171d7836 */ /* 0x000fc80000000000 */
[--C-:B0-----:R-:W-:Y:S02]  /*1520*/  IMAD.IADD R25, R4, 0x1, R29.reuse ;  /* 0x0000000104197824 */ /* 0x101fe400078e021d */
[----:B------:R-:W-:Y:S01]  /*1530*/  IMAD.IADD R29, R19, 0x1, R29 ;  /* 0x00000001131d7824 */ /* 0x000fe200078e021d */
[----:B--2---:R-:W-:Y:S01]  /*1540*/  SHF.L.U32 R27, R26, 0x10, RZ ;  /* 0x000000101a1b7819 */ /* 0x004fe200000006ff */
[----:B---3--:R-:W-:-:S04]  /*1550*/  IMAD.U32 R28, R28, 0x10000, RZ ;  /* 0x000100001c1c7824 */ /* 0x008fc800078e00ff */
[----:B------:R-:W-:Y:S01]  /*1560*/  FFMA R24, R27, R28, R18 ;  /* 0x0000001c1b187223 */ /* 0x000fe20000000012 */
[----:B------:R-:W-:-:S05]  /*1570*/  VIADD R28, R23, 0x40 ;  /* 0x00000040171c7836 */ /* 0x000fca0000000000 */
[-C--:B------:R-:W-:Y:S02]  /*1580*/  IADD3 R27, PT, PT, R4, R28.reuse, RZ ;  /* 0x0000001c041b7210 */ /* 0x080fe40007ffe0ff */
[----:B------:R-:W-:-:S03]  /*1590*/  IADD3 R28, PT, PT, R19, R28, RZ ;  /* 0x0000001c131c7210 */ /* 0x000fc60007ffe0ff */
[----:B------:R-:W-:-:S04]  /*15a0*/  IMAD.WIDE.U32 R26, R27, 0x2, R12 ;  /* 0x000000021b1a7825 */ /* 0x000fc800078e000c */
[----:B------:R-:W-:Y:S01]  /*15b0*/  IMAD.WIDE.U32 R12, R25, 0x2, R12 ;  /* 0x00000002190c7825 */ /* 0x000fe200078e000c */
[----:B------:R-:W2:Y:S04]  /*15c0*/  LDG.E.U16.CONSTANT R18, desc[UR8][R26.64] ;  /* 0x000000081a127981 */ /* 0x000ea8000c1e9500 */
[----:B------:R0:W3:Y:S02]  /*15d0*/  LDG.E.U16.CONSTANT R25, desc[UR8][R12.64] ;  /* 0x000000080c197981 */ /* 0x0000e4000c1e9500 */
[----:B0-----:R-:W-:-:S04]  /*15e0*/  IMAD.WIDE R12, R28, 0x2, R10 ;  /* 0x000000021c0c7825 */ /* 0x001fc800078e020a */
[----:B------:R-:W-:Y:S01]  /*15f0*/  IMAD.WIDE R10, R29, 0x2, R10 ;  /* 0x000000021d0a7825 */ /* 0x000fe200078e020a */
[----:B------:R-:W4:Y:S05]  /*1600*/  LDG.E.U16.CONSTANT R28, desc[UR8][R12.64] ;  /* 0x000000080c1c7981 */ /* 0x000f2a000c1e9500 */
[----:B------:R-:W5:Y:S01]  /*1610*/  LDG.E.U16.CONSTANT R10, desc[UR8][R10.64] ;  /* 0x000000080a0a7981 */ /* 0x000f62000c1e9500 */
[----:B------:R-:W-:-:S05]  /*1620*/  VIADD R23, R23, 0x80 ;  /* 0x0000008017177836 */ /* 0x000fca0000000000 */
[----:B------:R-:W-:Y:S02]  /*1630*/  ISETP.GE.AND P2, PT, R23, R15, PT ;  /* 0x0000000f1700720c */ /* 0x000fe40003f46270 */
[----:B--2---:R-:W-:Y:S01]  /*1640*/  SHF.L.U32 R27, R18, 0x10, RZ ;  /* 0x00000010121b7819 */ /* 0x004fe200000006ff */
[----:B---3--:R-:W-:Y:S02]  /*1650*/  IMAD.U32 R25, R25, 0x10000, RZ ;  /* 0x0001000019197824 */ /* 0x008fe400078e00ff */
[----:B----4-:R-:W-:-:S04]  /*1660*/  IMAD.U32 R28, R28, 0x10000, RZ ;  /* 0x000100001c1c7824 */ /* 0x010fc800078e00ff */
[----:B------:R-:W-:Y:S01]  /*1670*/  FFMA R24, R27, R28, R24 ;  /* 0x0000001c1b187223 */ /* 0x000fe20000000018 */
[----:B-----5:R-:W-:-:S05]  /*1680*/  SHF.L.U32 R18, R10, 0x10, RZ ;  /* 0x000000100a127819 */ /* 0x020fca00000006ff */
[----:B------:R-:W-:Y:S01]  /*1690*/  FFMA R18, R25, R18, R24 ;  /* 0x0000001219127223 */ /* 0x000fe20000000018 */
[----:B------:R-:W-:Y:S06]  /*16a0*/  @!P2 BRA `(.L_x_38) ;  /* 0xfffffffc0050a947 */ /* 0x000fec000383ffff */
.L_x_37:
[----:B-1----:R-:W-:Y:S05]  /*16b0*/  BSYNC.RECONVERGENT B3 ;  /* 0x0000000000037941 */ /* 0x002fea0003800200 */
.L_x_36:
[----:B------:R-:W-:Y:S01]  /*16c0*/  IMAD.IADD R10, R0, 0x1, -R23 ;  /* 0x00000001000a7824 */ /* 0x000fe200078e0a17 */
[----:B------:R-:W-:Y:S04]  /*16d0*/  BSSY.RECONVERGENT B3, `(.L_x_39) ;  /* 0x000001a000037945 */ /* 0x000fe80003800200 */
[----:B------:R-:W-:-:S13]  /*16e0*/  ISETP.GT.AND P2, PT, R10, 0x20, PT ;  /* 0x000000200a00780c */ /* 0x000fda0003f44270 */
[----:B------:R-:W-:Y:S05]  /*16f0*/  @!P2 BRA `(.L_x_40) ;  /* 0x00000000005ca947 */ /* 0x000fea0003800000 */
[----:B------:R-:W0:Y:S01]  /*1700*/  LDC.64 R12, c[0x0][0x380] ;  /* 0x0000e000ff0c7b82 */ /* 0x000e220000000a00 */
[----:B------:R-:W-:Y:S01]  /*1710*/  IADD3 R26, PT, PT, R23, 0x20, RZ ;  /* 0x00000020171a7810 */ /* 0x000fe20007ffe0ff */
[----:B------:R-:W-:-:S06]  /*1720*/  IMAD.IADD R25, R4, 0x1, R23 ;  /* 0x0000000104197824 */ /* 0x000fcc00078e0217 */
[----:B--2---:R-:W1:Y:S01]  /*1730*/  LDC.64 R10, c[0x0][0x388] ;  /* 0x0000e200ff0a7b82 */ /* 0x004e620000000a00 */
[----:B------:R-:W-:Y:S02]  /*1740*/  IMAD.IADD R29, R4, 0x1, R26 ;  /* 0x00000001041d7824 */ /* 0x000fe400078e021a */
[----:B------:R-:W-:Y:S02]  /*1750*/  IMAD.IADD R27, R19, 0x1, R23 ;  /* 0x00000001131b7824 */ /* 0x000fe400078e0217 */
[----:B0-----:R-:W-:-:S04]  /*1760*/  IMAD.WIDE.U32 R24, R25, 0x2, R12 ;  /* 0x0000000219187825 */ /* 0x001fc800078e000c */
[----:B------:R-:W-:Y:S01]  /*1770*/  IMAD.WIDE.U32 R12, R29, 0x2, R12 ;  /* 0x000000021d0c7825 */ /* 0x000fe200078e000c */
[----:B------:R-:W-:Y:S01]  /*1780*/  IADD3 R29, PT, PT, R19, R26, RZ ;  /* 0x0000001a131d7210 */ /* 0x000fe20007ffe0ff */
[----:B------:R1:W2:Y:S04]  /*1790*/  LDG.E.U16.CONSTANT R15, desc[UR8][R24.64] ;  /* 0x00000008180f7981 */ /* 0x0002a8000c1e9500 */
[----:B------:R-:W3:Y:S01]  /*17a0*/  LDG.E.U16.CONSTANT R12, desc[UR8][R12.64] ;  /* 0x000000080c0c7981 */ /* 0x000ee2000c1e9500 */
[----:B-1----:R-:W-:-:S04]  /*17b0*/  IMAD.WIDE R24, R27, 0x2, R10 ;  /* 0x000000021b187825 */ /* 0x002fc800078e020a */
[----:B------:R-:W-:Y:S01]  /*17c0*/  IMAD.WIDE R10, R29, 0x2, R10 ;  /* 0x000000021d0a7825 */ /* 0x000fe200078e020a */
[----:B------:R-:W4:Y:S05]  /*17d0*/  LDG.E.U16.CONSTANT R26, desc[UR8][R24.64] ;  /* 0x00000008181a7981 */ /* 0x000f2a000c1e9500 */
[----:B------:R-:W5:Y:S01]  /*17e0*/  LDG.E.U16.CONSTANT R10, desc[UR8][R10.64] ;  /* 0x000000080a0a7981 */ /* 0x000f62000c1e9500 */
[----:B------:R-:W-:Y:S01]  /*17f0*/  PLOP3.LUT P0, PT, PT, PT, PT, 0x8, 0x80 ;  /* 0x000000000080781c */ /* 0x000fe20003f0e170 */
[----:B------:R-:W-:Y:S02]  /*1800*/  VIADD R23, R23, 0x40 ;  /* 0x0000004017177836 */ /* 0x000fe40000000000 */
[----:B--2---:R-:W-:Y:S01]  /*1810*/  IMAD.U32 R15, R15, 0x10000, RZ ;  /* 0x000100000f0f7824 */ /* 0x004fe200078e00ff */
[----:B---3--:R-:W-:Y:S01]  /*1820*/  SHF.L.U32 R28, R12, 0x10, RZ ;  /* 0x000000100c1c7819 */ /* 0x008fe200000006ff */
[----:B----4-:R-:W-:-:S04]  /*1830*/  IMAD.U32 R26, R26, 0x10000, RZ ;  /* 0x000100001a1a7824 */ /* 0x010fc800078e00ff */
[----:B------:R-:W-:Y:S01]  /*1840*/  FFMA R15, R15, R26, R18 ;  /* 0x0000001a0f0f7223 */ /* 0x000fe20000000012 */
[----:B-----5:R-:W-:-:S04]  /*1850*/  IMAD.U32 R27, R10, 0x10000, RZ ;  /* 0x000100000a1b7824 */ /* 0x020fc800078e00ff */
[----:B------:R-:W-:-:S07]  /*1860*/  FFMA R18, R28, R27, R15 ;  /* 0x0000001b1c127223 */ /* 0x000fce000000000f */
.L_x_40:
[----:B------:R-:W-:Y:S05]  /*1870*/  BSYNC.RECONVERGENT B3 ;  /* 0x0000000000037941 */ /* 0x000fea0003800200 */
.L_x_39:
[----:B------:R-:W-:-:S13]  /*1880*/  ISETP.LT.OR P0, PT, R23, R0, P0 ;  /* 0x000000001700720c */ /* 0x000fda0000701670 */
[----:B------:R-:W-:Y:S05]  /*1890*/  @!P0 BRA `(.L_x_35) ;  /* 0x00000000002c8947 */ /* 0x000fea0003800000 */
[----:B--2---:R-:W0:Y:S01]  /*18a0*/  LDC.64 R10, c[0x0][0x388] ;  /* 0x0000e200ff0a7b82 */ /* 0x004e220000000a00 */
[----:B------:R-:W-:Y:S01]  /*18b0*/  IADD3 R15, PT, PT, R4, R23, RZ ;  /* 0x00000017040f7210 */ /* 0x000fe20007ffe0ff */
[----:B------:R-:W-:-:S06]  /*18c0*/  IMAD.IADD R19, R19, 0x1, R23 ;  /* 0x0000000113137824 */ /* 0x000fcc00078e0217 */
[----:B------:R-:W1:Y:S01]  /*18d0*/  LDC.64 R12, c[0x0][0x380] ;  /* 0x0000e000ff0c7b82 */ /* 0x000e620000000a00 */
[----:B0-----:R-:W-:-:S06]  /*18e0*/  IMAD.WIDE R10, R19, 0x2, R10 ;  /* 0x00000002130a7825 */ /* 0x001fcc00078e020a */
[----:B------:R-:W2:Y:S01]  /*18f0*/  LDG.E.U16.CONSTANT R10, desc[UR8][R10.64] ;  /* 0x000000080a0a7981 */ /* 0x000ea2000c1e9500 */
[----:B-1----:R-:W-:-:S06]  /*1900*/  IMAD.WIDE.U32 R12, R15, 0x2, R12 ;  /* 0x000000020f0c7825 */ /* 0x002fcc00078e000c */
[----:B------:R-:W3:Y:S01]  /*1910*/  LDG.E.U16.CONSTANT R12, desc[UR8][R12.64] ;  /* 0x000000080c0c7981 */ /* 0x000ee2000c1e9500 */
[----:B--2---:R-:W-:Y:S01]  /*1920*/  SHF.L.U32 R19, R10, 0x10, RZ ;  /* 0x000000100a137819 */ /* 0x004fe200000006ff */
[----:B---3--:R-:W-:-:S04]  /*1930*/  IMAD.U32 R15, R12, 0x10000, RZ ;  /* 0x000100000c0f7824 */ /* 0x008fc800078e00ff */
[----:B------:R-:W-:-:S07]  /*1940*/  FFMA R18, R15, R19, R18 ;  /* 0x000000130f127223 */ /* 0x000fce0000000012 */
.L_x_35:
[----:B-1----:R-:W-:Y:S05]  /*1950*/  BSYNC.RECONVERGENT B2 ;  /* 0x0000000000027941 */ /* 0x002fea0003800200 */
.L_x_34:
[----:B------:R-:W-:Y:S01]  /*1960*/  UMOV UR5, 0xffffffff ;  /* 0xffffffff00057882 */ /* 0x000fe20000000000 */
[----:B------:R-:W-:Y:S02]  /*1970*/  ISETP.NE.AND P0, PT, R14, RZ, PT ;  /* 0x000000ff0e00720c */ /* 0x000fe40003f05270 */
[----:B------:R-:W-:Y:S11]  /*1980*/  BRA.DIV UR5, `(.L_x_41) ;  /* 0x0000002a05447947 */ /* 0x000ff6000b800000 */
[----:B------:R-:W0:Y:S02]  /*1990*/  SHFL.BFLY PT, R13, R18, 0x10, 0x1f ;  /* 0x0e001f00120d7f89 */ /* 0x000e2400000e0000 */
[----:B0-----:R-:W-:-:S05]  /*19a0*/  FADD R14, R13, R18 ;  /* 0x000000120d0e7221 */ /* 0x001fca0000000000 */
[----:B------:R-:W0:Y:S02]  /*19b0*/  SHFL.BFLY PT, R13, R14, 0x8, 0x1f ;  /* 0x0d001f000e0d7f89 */ /* 0x000e2400000e0000 */
[----:B0-----:R-:W-:-:S05]  /*19c0*/  FADD R15, R14, R13 ;  /* 0x0000000d0e0f7221 */ /* 0x001fca0000000000 */
[----:B------:R-:W0:Y:S02]  /*19d0*/  SHFL.BFLY PT, R13, R15, 0x4, 0x1f ;  /* 0x0c801f000f0d7f89 */ /* 0x000e2400000e0000 */
[----:B0-----:R-:W-:-:S05]  /*19e0*/  FADD R19, R15, R13 ;  /* 0x0000000d0f137221 */ /* 0x001fca0000000000 */
[----:B------:R-:W0:Y:S02]  /*19f0*/  SHFL.BFLY PT, R13, R19, 0x2, 0x1f ;  /* 0x0c401f00130d7f89 */ /* 0x000e2400000e0000 */
[----:B0-----:R-:W-:-:S05]  /*1a00*/  FADD R23, R19, R13 ;  /* 0x0000000d13177221 */ /* 0x001fca0000000000 */
[----:B------:R0:W1:Y:S02]  /*1a10*/  SHFL.BFLY PT, R13, R23, 0x1, 0x1f ;  /* 0x0c201f00170d7f89 */ /* 0x00006400000e0000 */
.L_x_93:
[----:B------:R-:W-:Y:S01]  /*1a20*/  BSSY.RECONVERGENT B2, `(.L_x_42) ;  /* 0x000000b000027945 */ /* 0x000fe20003800200 */
[----:B-1----:R-:W-:-:S03]  /*1a30*/  FADD R13, R23, R13 ;  /* 0x0000000d170d7221 */ /* 0x002fc60000000000 */
[----:B------:R-:W-:Y:S05]  /*1a40*/  @P0 BRA `(.L_x_43) ;  /* 0x0000000000200947 */ /* 0x000fea0003800000 */
[----:B------:R-:W1:Y:S01]  /*1a50*/  S2UR UR6, SR_CgaCtaId ;  /* 0x00000000000679c3 */ /* 0x000e620000008800 */
[----:B------:R-:W-:Y:S02]  /*1a60*/  UMOV UR5, 0x400 ;  /* 0x0000040000057882 */ /* 0x000fe40000000000 */
[----:B-1----:R-:W-:-:S06]  /*1a70*/  ULEA UR5, UR6, UR5, 0x18 ;  /* 0x0000000506057291 */ /* 0x002fcc000f8ec0ff */
[----:B------:R-:W-:-:S07]  /*1a80*/  LEA R12, R16, UR5, 0x2 ;  /* 0x00000005100c7c11 */ /* 0x000fce000f8e10ff */
.L_x_44:
[----:B------:R-:W2:Y:S02]  /*1a90*/  LDS R10, [R12] ;  /* 0x000000000c0a7984 */ /* 0x000ea40000000800 */
[----:B--2---:R-:W-:-:S05]  /*1aa0*/  FADD R11, R13, R10 ;  /* 0x0000000a0d0b7221 */ /* 0x004fca0000000000 */
[----:B------:R-:W1:Y:S02]  /*1ab0*/  ATOMS.CAST.SPIN P0, [R12], R10, R11 ;  /* 0x0000000a0c00758d */ /* 0x000e64000180000b */
[----:B-1----:R-:W-:Y:S05]  /*1ac0*/  @!P0 BRA `(.L_x_44) ;  /* 0xfffffffc00f08947 */ /* 0x002fea000383ffff */
.L_x_43:
[----:B------:R-:W-:Y:S05]  /*1ad0*/  BSYNC.RECONVERGENT B2 ;  /* 0x0000000000027941 */ /* 0x000fea0003800200 */
.L_x_42:
[----:B------:R-:W-:-:S05]  /*1ae0*/  VIADD R16, R16, 0x1 ;  /* 0x0000000110107836 */ /* 0x000fca0000000000 */
[----:B------:R-:W-:-:S13]  /*1af0*/  ISETP.GE.AND P0, PT, R16, R8, PT ;  /* 0x000000081000720c */ /* 0x000fda0003f06270 */
[----:B------:R-:W-:Y:S05]  /*1b00*/  @!P0 BRA `(.L_x_45) ;  /* 0xfffffff400f08947 */ /* 0x000fea000383ffff */
[----:B------:R-:W-:Y:S05]  /*1b10*/  BSYNC B1 ;  /* 0x0000000000017941 */ /* 0x000fea0003800000 */
.L_x_33:
[----:B------:R-:W-:Y:S05]  /*1b20*/  BRA `(.L_x_46) ;  /* 0x0000000c00487947 */ /* 0x000fea0003800000 */
.L_x_32:
[----:B------:R-:W-:Y:S01]  /*1b30*/  ISETP.GE.AND P0, PT, R9, 0x71, PT ;  /* 0x000000710900780c */ /* 0x000fe20003f06270 */
[----:B------:R-:W-:Y:S01]  /*1b40*/  IMAD.MOV.U32 R23, RZ, RZ, RZ ;  /* 0x000000ffff177224 */ /* 0x000fe200078e00ff */
[----:B-12---:R-:W-:Y:S02]  /*1b50*/  CS2R R10, SRZ ;  /* 0x00000000000a7805 */ /* 0x006fe4000001ff00 */
[----:B------:R-:W-:-:S09]  /*1b60*/  CS2R R8, SRZ ;  /* 0x0000000000087805 */ /* 0x000fd2000001ff00 */
[----:B------:R-:W-:Y:S05]  /*1b70*/  @!P0 BRA `(.L_x_47) ;  /* 0x0000000400348947 */ /* 0x000fea0003800000 */
[----:B------:R-:W-:Y:S01]  /*1b80*/  MOV R23, RZ ;  /* 0x000000ff00177202 */ /* 0x000fe20000000f00 */
[----:B------:R-:W-:-:S07]  /*1b90*/  IMAD.MOV.U32 R24, RZ, RZ, RZ ;  /* 0x000000ffff187224 */ /* 0x000fce00078e00ff */
.L_x_48:
[----:B------:R-:W0:Y:S01]  /*1ba0*/  S2R R12, SR_TID.X ;  /* 0x00000000000c7919 */ /* 0x000e220000002100 */
[----:B------:R-:W-:Y:S05]  /*1bb0*/  WARPSYNC.ALL ;  /* 0x0000000000007948 */ /* 0x000fea0003800000 */
[----:B------:R-:W-:Y:S01]  /*1bc0*/  VIMNMX R27, PT, PT, R2, 0x10, !PT ;  /* 0x00000010021b7848 */ /* 0x000fe20007fe0100 */
[----:B------:R-:W-:-:S04]  /*1bd0*/  VIADD R24, R24, 0x8 ;  /* 0x0000000818187836 */ /* 0x000fc80000000000 */
[----:B------:R-:W-:-:S05]  /*1be0*/  VIADD R27, R27, 0xffffffff ;  /* 0xffffffff1b1b7836 */ /* 0x000fca0000000000 */
[----:B------:R-:W-:-:S04]  /*1bf0*/  LEA.HI R27, R27, 0x1, RZ, 0x1c ;  /* 0x000000011b1b7811 */ /* 0x000fc800078fe0ff */
[----:B------:R-:W-:-:S04]  /*1c00*/  LOP3.LUT R27, R27, 0x1ffffff8, RZ, 0xc0, !PT ;  /* 0x1ffffff81b1b7812 */ /* 0x000fc800078ec0ff */
[----:B------:R-:W-:Y:S02]  /*1c10*/  ISETP.NE.AND P0, PT, R24, R27, PT ;  /* 0x0000001b1800720c */ /* 0x000fe40003f05270 */
[----:B0-----:R-:W-:-:S04]  /*1c20*/  LOP3.LUT R12, R12, 0x1f, RZ, 0xc0, !PT ;  /* 0x0000001f0c0c7812 */ /* 0x001fc800078ec0ff */
[----:B------:R-:W-:Y:S01]  /*1c30*/  SHF.R.U32.HI R13, RZ, 0x2, R12 ;  /* 0x00000002ff0d7819 */ /* 0x000fe2000001160c */
[----:B------:R-:W-:-:S03]  /*1c40*/  IMAD.IADD R12, R5, 0x1, R23 ;  /* 0x00000001050c7824 */ /* 0x000fc600078e0217 */
[----:B------:R-:W-:Y:S01]  /*1c50*/  LEA R14, R13, R5, 0x7 ;  /* 0x000000050d0e7211 */ /* 0x000fe200078e38ff */
[----:B------:R-:W-:-:S04]  /*1c60*/  IMAD R12, R12, 0x8, R13 ;  /* 0x000000080c0c7824 */ /* 0x000fc800078e020d */
[----:B------:R-:W-:Y:S01]  /*1c70*/  IMAD.IADD R25, R14, 0x1, R23 ;  /* 0x000000010e197824 */ /* 0x000fe200078e0217 */
[----:B------:R-:W-:Y:S02]  /*1c80*/  LEA R26, R12, R21, 0x1 ;  /* 0x000000150c1a7211 */ /* 0x000fe400078e08ff */
[----:B------:R-:W-:Y:S02]  /*1c90*/  IADD3 R23, PT, PT, R23, 0x80, RZ ;  /* 0x0000008017177810 */ /* 0x000fe40007ffe0ff */
[----:B------:R-:W-:Y:S01]  /*1ca0*/  LEA R25, R25, UR4, 0x1 ;  /* 0x0000000419197c11 */ /* 0x000fe2000f8e08ff */
[----:B------:R-:W-:Y:S04]  /*1cb0*/  LDS.U16 R18, [R26+0x1080] ;  /* 0x001080001a127984 */ /* 0x000fe80000000400 */
[----:B------:R-:W-:Y:S04]  /*1cc0*/  LDS.U16 R19, [R26+0x10c0] ;  /* 0x0010c0001a137984 */ /* 0x000fe80000000400 */
[----:B------:R-:W-:Y:S04]  /*1cd0*/  LDS.U16 R12, [R25+0x80] ;  /* 0x00008000190c7984 */ /* 0x000fe80000000400 */
[----:B------:R-:W-:Y:S04]  /*1ce0*/  LDS.U16 R13, [R25+0x880] ;  /* 0x00088000190d7984 */ /* 0x000fe80000000400 */
[----:B------:R-:W-:Y:S04]  /*1cf0*/  LDS.U16 R14, [R25+0x88] ;  /* 0x00008800190e7984 */ /* 0x000fe80000000400 */
[----:B------:R-:W0:Y:S02]  /*1d00*/  LDS.U16 R15, [R25+0x888] ;  /* 0x00088800190f7984 */ /* 0x000e240000000400 */
[----:B0-----:R-:W-:Y:S02]  /*1d10*/  HMMA.16816.F32.BF16 R12, R12, R18, R8 ;  /* 0x000000120c0c723c */ /* 0x001fe40000041808 */
        /* <DEDUP_REMOVED lines=48> */
[----:B0-----:R-:W-:Y:S01]  /*2020*/  HMMA.16816.F32.BF16 R8, R12, R18, R8 ;  /* 0x000000120c08723c */ /* 0x001fe20000041808 */
[----:B------:R-:W-:-:S04]  /*2030*/  NOP ;  /* 0x0000000000007918 */ /* 0x000fc80000000000 */
[----:B------:R-:W-:-:S15]  /*2040*/  @P0 BRA `(.L_x_48) ;  /* 0xfffffff800d40947 */ /* 0x000fde000383ffff */
.L_x_47:
[----:B------:R-:W-:Y:S01]  /*2050*/  VIMNMX R24, PT, PT, R2, 0x10, !PT ;  /* 0x0000001002187848 */ /* 0x000fe20007fe0100 */
[----:B------:R-:W-:Y:S04]  /*2060*/  BSSY.RECONVERGENT B1, `(.L_x_49) ;  /* 0x0000065000017945 */ /* 0x000fe80003800200 */
[----:B------:R-:W-:-:S05]  /*2070*/  VIADD R24, R24, 0xffffffff ;  /* 0xffffffff18187836 */ /* 0x000fca0000000000 */
[----:B------:R-:W-:-:S04]  /*2080*/  LEA.HI R13, R24, 0x1, RZ, 0x1c ;  /* 0x00000001180d7811 */ /* 0x000fc800078fe0ff */
[----:B------:R-:W-:-:S04]  /*2090*/  LOP3.LUT R12, R13, 0x7, RZ, 0xc0, !PT ;  /* 0x000000070d0c7812 */ /* 0x000fc800078ec0ff */
[----:B------:R-:W-:-:S13]  /*20a0*/  ISETP.NE.AND P0, PT, R12, RZ, PT ;  /* 0x000000ff0c00720c */ /* 0x000fda0003f05270 */
[----:B------:R-:W-:Y:S05]  /*20b0*/  @!P0 BRA `(.L_x_50) ;  /* 0x00000004007c8947 */ /* 0x000fea0003800000 */
[----:B------:R-:W-:Y:S01]  /*20c0*/  VIADD R12, R12, 0xffffffff ;  /* 0xffffffff0c0c7836 */ /* 0x000fe20000000000 */
[----:B------:R-:W-:-:S04]  /*20d0*/  LOP3.LUT P2, RZ, R13, 0x3, RZ, 0xc0, !PT ;  /* 0x000000030dff7812 */ /* 0x000fc8000784c0ff */
[----:B------:R-:W-:-:S13]  /*20e0*/  ISETP.GE.U32.AND P0, PT, R12, 0x3, PT ;  /* 0x000000030c00780c */ /* 0x000fda0003f06070 */
[----:B------:R-:W-:Y:S05]  /*20f0*/  @!P0 BRA `(.L_x_51) ;  /* 0x0000000000a08947 */ /* 0x000fea0003800000 */
[----:B------:R-:W0:Y:S01]  /*2100*/  S2R R12, SR_TID.X ;  /* 0x00000000000c7919 */ /* 0x000e220000002100 */
[----:B------:R-:W-:Y:S05]  /*2110*/  WARPSYNC.ALL ;  /* 0x0000000000007948 */ /* 0x000fea0003800000 */
[----:B0-----:R-:W-:-:S04]  /*2120*/  LOP3.LUT R12, R12, 0x1f, RZ, 0xc0, !PT ;  /* 0x0000001f0c0c7812 */ /* 0x001fc800078ec0ff */
[----:B------:R-:W-:Y:S02]  /*2130*/  SHF.R.U32.HI R13, RZ, 0x2, R12 ;  /* 0x00000002ff0d7819 */ /* 0x000fe4000001160c */
[----:B------:R-:W-:-:S03]  /*2140*/  IADD3 R12, PT, PT, R5, R23, RZ ;  /* 0x00000017050c7210 */ /* 0x000fc60007ffe0ff */
[----:B------:R-:W-:Y:S02]  /*2150*/  IMAD R14, R13, 0x80, R5 ;  /* 0x000000800d0e7824 */ /* 0x000fe400078e0205 */
[----:B------:R-:W-:-:S03]  /*2160*/  IMAD R12, R12, 0x8, R13 ;  /* 0x000000080c0c7824 */ /* 0x000fc600078e020d */
[----:B------:R-:W-:Y:S01]  /*2170*/  IADD3 R25, PT, PT, R14, R23, RZ ;  /* 0x000000170e197210 */ /* 0x000fe20007ffe0ff */
[----:B------:R-:W-:Y:S02]  /*2180*/  IMAD.U32 R26, R12, 0x2, R21 ;  /* 0x000000020c1a7824 */ /* 0x000fe400078e0015 */
[----:B------:R-:W-:Y:S01]  /*2190*/  VIADD R23, R23, 0x40 ;  /* 0x0000004017177836 */ /* 0x000fe20000000000 */
[----:B------:R-:W-:Y:S02]  /*21a0*/  LEA R25, R25, UR4, 0x1 ;  /* 0x0000000419197c11 */ /* 0x000fe4000f8e08ff */
        /* <DEDUP_REMOVED lines=27> */
[----:B0-----:R-:W-:-:S15]  /*2360*/  HMMA.16816.F32.BF16 R8, R12, R18, R8 ;  /* 0x000000120c08723c */ /* 0x001fde0000041808 */
[----:B------:R-:W-:-:S05]  /*2370*/  NOP ;  /* 0x0000000000007918 */ /* 0x000fca0000000000 */
.L_x_51:
[----:B------:R-:W-:Y:S05]  /*2380*/  @!P2 BRA `(.L_x_50) ;  /* 0x0000000000c8a947 */ /* 0x000fea0003800000 */
[C---:B------:R-:W-:Y:S02]  /*2390*/  LOP3.LUT P2, RZ, R24.reuse, 0x30, RZ, 0xc0, !PT ;  /* 0x0000003018ff7812 */ /* 0x040fe4000784c0ff */
[----:B------:R-:W-:-:S11]  /*23a0*/  LOP3.LUT P0, RZ, R24, 0x10, RZ, 0xc0, !PT ;  /* 0x0000001018ff7812 */ /* 0x000fd6000780c0ff */
        /* <DEDUP_REMOVED lines=27> */
.L_x_52:
[----:B------:R-:W-:Y:S05]  /*2560*/  @P0 BRA `(.L_x_50) ;  /* 0x0000000000500947 */ /* 0x000fea0003800000 */
        /* <DEDUP_REMOVED lines=8> */
[----:B------:R-:W-:-:S03]  /*25f0*/  IMAD.U32 R24, R12, 0x2, R21 ;  /* 0x000000020c187824 */ /* 0x000fc600078e0015 */
[----:B------:R-:W-:Y:S02]  /*2600*/  LEA R23, R23, UR4, 0x1 ;  /* 0x0000000417177c11 */ /* 0x000fe4000f8e08ff */
[----:B------:R-:W-:Y:S04]  /*2610*/  LDS.U16 R18, [R24+0x1080] ;  /* 0x0010800018127984 */ /* 0x000fe80000000400 */
[----:B------:R-:W-:Y:S04]  /*2620*/  LDS.U16 R19, [R24+0x10c0] ;  /* 0x0010c00018137984 */ /* 0x000fe80000000400 */
[----:B------:R-:W-:Y:S04]  /*2630*/  LDS.U16 R12, [R23+0x80] ;  /* 0x00008000170c7984 */ /* 0x000fe80000000400 */
[----:B------:R-:W-:Y:S04]  /*2640*/  LDS.U16 R13, [R23+0x880] ;  /* 0x00088000170d7984 */ /* 0x000fe80000000400 */
[----:B------:R-:W-:Y:S04]  /*2650*/  LDS.U16 R14, [R23+0x88] ;  /* 0x00008800170e7984 */ /* 0x000fe80000000400 */
[----:B------:R-:W0:Y:S02]  /*2660*/  LDS.U16 R15, [R23+0x888] ;  /* 0x00088800170f7984 */ /* 0x000e240000000400 */
[----:B0-----:R-:W-:-:S15]  /*2670*/  HMMA.16816.F32.BF16 R12, R12, R18, R8 ;  /* 0x000000120c0c723c */ /* 0x001fde0000041808 */
[----:B------:R-:W-:-:S04]  /*2680*/  NOP ;  /* 0x0000000000007918 */ /* 0x000fc80000000000 */
[----:B------:R-:W-:Y:S01]  /*2690*/  IMAD.MOV.U32 R9, RZ, RZ, R13 ;  /* 0x000000ffff097224 */ /* 0x000fe200078e000d */
[----:B------:R-:W-:-:S07]  /*26a0*/  MOV R8, R12 ;  /* 0x0000000c00087202 */ /* 0x000fce0000000f00 */
.L_x_50:
[----:B------:R-:W-:Y:S05]  /*26b0*/  BSYNC.RECONVERGENT B1 ;  /* 0x0000000000017941 */ /* 0x000fea0003800200 */
.L_x_49:
[----:B------:R-:W0:Y:S02]  /*26c0*/  S2R R10, SR_TID.X ;  /* 0x00000000000a7919 */ /* 0x000e240000002100 */
[----:B0-----:R-:W-:-:S04]  /*26d0*/  LOP3.LUT R10, R10, 0x1f, RZ, 0xc0, !PT ;  /* 0x0000001f0a0a7812 */ /* 0x001fc800078ec0ff */
[----:B------:R-:W-:-:S13]  /*26e0*/  ISETP.GT.U32.AND P0, PT, R10, 0x3, PT ;  /* 0x000000030a00780c */ /* 0x000fda0003f04070 */
[----:B------:R-:W-:Y:S05]  /*26f0*/  @P0 BRA `(.L_x_46) ;  /* 0x0000000000540947 */ /* 0x000fea0003800000 */
[----:B------:R-:W0:Y:S01]  /*2700*/  LDC R11, c[0x0][0x3ac] ;  /* 0x0000eb00ff0b7b82 */ /* 0x000e220000000800 */
[----:B------:R-:W-:Y:S01]  /*2710*/  IMAD R16, R5, 0x2, R16 ;  /* 0x0000000205107824 */ /* 0x000fe200078e0210 */
[----:B------:R-:W-:Y:S01]  /*2720*/  UMOV UR5, 0x400 ;  /* 0x0000040000057882 */ /* 0x000fe20000000000 */
[----:B------:R-:W-:Y:S02]  /*2730*/  BSSY.RECONVERGENT B1, `(.L_x_53) ;  /* 0x000000c000017945 */ /* 0x000fe40003800200 */
[----:B------:R-:W-:-:S03]  /*2740*/  VIADD R10, R16, 0x1 ;  /* 0x00000001100a7836 */ /* 0x000fc60000000000 */
[----:B------:R-:W1:Y:S01]  /*2750*/  S2UR UR6, SR_CgaCtaId ;  /* 0x00000000000679c3 */ /* 0x000e620000008800 */
[-C--:B0-----:R-:W-:Y:S02]  /*2760*/  ISETP.GE.AND P0, PT, R16, R11.reuse, PT ;  /* 0x0000000b1000720c */ /* 0x081fe40003f06270 */
[----:B------:R-:W-:Y:S01]  /*2770*/  ISETP.GE.AND P2, PT, R10, R11, PT ;  /* 0x0000000b0a00720c */ /* 0x000fe20003f46270 */
[----:B-1----:R-:W-:-:S06]  /*2780*/  ULEA UR5, UR6, UR5, 0x18 ;  /* 0x0000000506057291 */ /* 0x002fcc000f8ec0ff */
[----:B------:R-:W-:-:S04]  /*2790*/  LEA R16, R16, UR5, 0x2 ;  /* 0x0000000510107c11 */ /* 0x000fc8000f8e10ff */
[----:B------:R-:W-:Y:S05]  /*27a0*/  @P0 BRA `(.L_x_54) ;  /* 0x0000000000100947 */ /* 0x000fea0003800000 */
.L_x_55:
[----:B------:R-:W0:Y:S02]  /*27b0*/  LDS R10, [R16] ;  /* 0x00000000100a7984 */ /* 0x000e240000000800 */
[----:B0-----:R-:W-:-:S05]  /*27c0*/  FADD R11, R8, R10 ;  /* 0x0000000a080b7221 */ /* 0x001fca0000000000 */
[----:B------:R-:W0:Y:S02]  /*27d0*/  ATOMS.CAST.SPIN P0, [R16], R10, R11 ;  /* 0x0000000a1000758d */ /* 0x000e24000180000b */
[----:B0-----:R-:W-:Y:S05]  /*27e0*/  @!P0 BRA `(.L_x_55) ;  /* 0xfffffffc00f08947 */ /* 0x001fea000383ffff */
.L_x_54:
[----:B------:R-:W-:Y:S05]  /*27f0*/  BSYNC.RECONVERGENT B1 ;  /* 0x0000000000017941 */ /* 0x000fea0003800200 */
.L_x_53:
[----:B------:R-:W-:Y:S05]  /*2800*/  @P2 BRA `(.L_x_46) ;  /* 0x0000000000102947 */ /* 0x000fea0003800000 */
.L_x_56:
[----:B------:R-:W0:Y:S02]  /*2810*/  LDS R10, [R16+0x4] ;  /* 0x00000400100a7984 */ /* 0x000e240000000800 */
[----:B0-----:R-:W-:-:S05]  /*2820*/  FADD R11, R9, R10 ;  /* 0x0000000a090b7221 */ /* 0x001fca0000000000 */
[----:B------:R-:W0:Y:S02]  /*2830*/  ATOMS.CAST.SPIN P0, [R16+0x4], R10, R11 ;  /* 0x0000040a1000758d */ /* 0x000e24000180000b */
[----:B0-----:R-:W-:Y:S05]  /*2840*/  @!P0 BRA `(.L_x_56) ;  /* 0xfffffffc00f08947 */ /* 0x001fea000383ffff */
.L_x_46:
[----:B------:R-:W-:Y:S05]  /*2850*/  WARPSYNC.ALL ;  /* 0x0000000000007948 */ /* 0x000fea0003800000 */
[----:B------:R-:W-:Y:S06]  /*2860*/  BAR.SYNC.DEFER_BLOCKING 0x0 ;  /* 0x0000000000007b1d */ /* 0x000fec0000010000 */
.L_x_10:
[----:B------:R-:W-:Y:S05]  /*2870*/  @!P1 BRA `(.L_x_57) ;  /* 0xffffffe000749947 */ /* 0x000fea000383ffff */
[----:B-1----:R-:W-:Y:S05]  /*2880*/  BSYNC B0 ;  /* 0x0000000000007941 */ /* 0x002fea0003800000 */
.L_x_9:
[----:B------:R-:W1:Y:S01]  /*2890*/  LDCU UR5, c[0x0][0x3b0] ;  /* 0x00007600ff0577ac */ /* 0x000e620008000800 */
[----:B------:R-:W-:-:S04]  /*28a0*/  IADD3 R20, PT, PT, R20, 0x80, RZ ;  /* 0x0000008014147810 */ /* 0x000fc80007ffe0ff */
[----:B-1----:R-:W-:-:S13]  /*28b0*/  ISETP.GE.AND P0, PT, R20, UR5, PT ;  /* 0x0000000514007c0c */ /* 0x002fda000bf06270 */
[----:B------:R-:W-:Y:S05]  /*28c0*/  @!P0 BRA `(.L_x_58) ;  /* 0xffffffdc008c8947 */ /* 0x000fea000383ffff */
.L_x_3:
[----:B------:R-:W1:Y:S01]  /*28d0*/  LDC R3, c[0x0][0x3ac] ;  /* 0x0000eb00ff037b82 */ /* 0x000e620000000800 */
[----:B------:R-:W-:Y:S01]  /*28e0*/  IMAD.MOV.U32 R8, RZ, RZ, -0x800000 ;  /* 0xff800000ff087424 */ /* 0x000fe200078e00ff */
[CC--:B-1----:R-:W-:Y:S02]  /*28f0*/  ISETP.GE.AND P0, PT, R22.reuse, R3.reuse, PT ;  /* 0x000000031600720c */ /* 0x0c2fe40003f06270 */
[----:B------:R-:W-:-:S11]  /*2900*/  ISETP.GE.AND P1, PT, R22, R3, PT ;  /* 0x000000031600720c */ /* 0x000fd60003f26270 */
[----:B------:R-:W-:Y:S05]  /*2910*/  @P0 BRA `(.L_x_59) ;  /* 0x0000000000340947 */ /* 0x000fea0003800000 */
[----:B------:R-:W1:Y:S01]  /*2920*/  S2R R5, SR_CgaCtaId ;  /* 0x0000000000057919 */ /* 0x000e620000008800 */
[----:B------:R-:W3:Y:S01]  /*2930*/  LDC R9, c[0x0][0x360] ;  /* 0x0000d800ff097b82 */ /* 0x000ee20000000800 */
[----:B------:R-:W-:-:S07]  /*2940*/  MOV R0, 0x400 ;  /* 0x0000040000007802 */ /* 0x000fce0000000f00 */
[----:B--2---:R-:W2:Y:S01]  /*2950*/  LDC R11, c[0x0][0x3b4] ;  /* 0x0000ed00ff0b7b82 */ /* 0x004ea20000000800 */
[----:B-1----:R-:W-:Y:S01]  /*2960*/  LEA R13, R5, R0, 0x18 ;  /* 0x00000000050d7211 */ /* 0x002fe200078ec0ff */
[----:B------:R-:W-:-:S07]  /*2970*/  IMAD.MOV.U32 R0, RZ, RZ, R22 ;  /* 0x000000ffff007224 */ /* 0x000fce00078e0016 */
.L_x_60:
[----:B-1----:R-:W-:Y:S01]  /*2980*/  LEA R2, R0, R13, 0x2 ;  /* 0x0000000d00027211 */ /* 0x002fe200078e10ff */
[----:B---3--:R-:W-:-:S04]  /*2990*/  IMAD.IADD R0, R9, 0x1, R0 ;  /* 0x0000000109007824 */ /* 0x008fc800078e0200 */
[----:B------:R-:W2:Y:S01]  /*29a0*/  LDS R4, [R2] ;  /* 0x0000000002047984 */ /* 0x000ea20000000800 */
[----:B------:R-:W-:Y:S01]  /*29b0*/  ISETP.GE.AND P0, PT, R0, R3, PT ;  /* 0x000000030000720c */ /* 0x000fe20003f06270 */
[----:B--2---:R-:W-:-:S05]  /*29c0*/  FMUL R5, R4, R11 ;  /* 0x0000000b04057220 */ /* 0x004fca0000400000 */
[----:B------:R1:W-:Y:S07]  /*29d0*/  STS [R2], R5 ;  /* 0x0000000502007388 */ /* 0x0003ee0000000800 */
[----:B------:R-:W-:Y:S05]  /*29e0*/  @!P0 BRA `(.L_x_60) ;  /* 0xfffffffc00e48947 */ /* 0x000fea000383ffff */
.L_x_59:
[----:B------:R-:W-:Y:S05]  /*29f0*/  WARPSYNC.ALL ;  /* 0x0000000000007948 */ /* 0x000fea0003800000 */
[----:B------:R-:W-:Y:S06]  /*2a00*/  BAR.SYNC.DEFER_BLOCKING 0x0 ;  /* 0x0000000000007b1d */ /* 0x000fec0000010000 */
[----:B------:R-:W-:Y:S04]  /*2a10*/  BSSY.RECONVERGENT B0, `(.L_x_61) ;  /* 0x000000e000007945 */ /* 0x000fe80003800200 */
[----:B------:R-:W-:Y:S05]  /*2a20*/  @P1 BRA `(.L_x_62) ;  /* 0x0000000000301947 */ /* 0x000fea0003800000 */
[----:B-1----:R-:W2:Y:S01]  /*2a30*/  S2R R5, SR_CgaCtaId ;  /* 0x0000000000057919 */ /* 0x002ea20000008800 */
[----:B------:R-:W1:Y:S01]  /*2a40*/  LDC R9, c[0x0][0x360] ;  /* 0x0000d800ff097b82 */ /* 0x000e620000000800 */
[----:B------:R-:W-:Y:S01]  /*2a50*/  MOV R0, 0x400 ;  /* 0x0000040000007802 */ /* 0x000fe20000000f00 */
[----:B------:R-:W-:-:S03]  /*2a60*/  IMAD.MOV.U32 R8, RZ, RZ, -0x800000 ;  /* 0xff800000ff087424 */ /* 0x000fc600078e00ff */
[----:B--2---:R-:W-:Y:S02]  /*2a70*/  LEA R11, R5, R0, 0x18 ;  /* 0x00000000050b7211 */ /* 0x004fe400078ec0ff */
[----:B------:R-:W-:-:S07]  /*2a80*/  MOV R0, R22 ;  /* 0x0000001600007202 */ /* 0x000fce0000000f00 */
.L_x_63:
[----:B------:R-:W-:Y:S02]  /*2a90*/  IMAD R2, R0, 0x4, R11 ;  /* 0x0000000400027824 */ /* 0x000fe400078e020b */
[----:B-1----:R-:W-:-:S03]  /*2aa0*/  IMAD.IADD R0, R9, 0x1, R0 ;  /* 0x0000000109007824 */ /* 0x002fc600078e0200 */
[----:B------:R-:W1:Y:S02]  /*2ab0*/  LDS R5, [R2] ;  /* 0x0000000002057984 */ /* 0x000e640000000800 */
[----:B------:R-:W-:Y:S02]  /*2ac0*/  ISETP.GE.AND P0, PT, R0, R3, PT ;  /* 0x000000030000720c */ /* 0x000fe40003f06270 */
[----:B-1----:R-:W-:-:S11]  /*2ad0*/  FMNMX R8, R5, R8, !PT ;  /* 0x0000000805087209 */ /* 0x002fd60007800000 */
[----:B------:R-:W-:Y:S05]  /*2ae0*/  @!P0 BRA `(.L_x_63) ;  /* 0xfffffffc00e88947 */ /* 0x000fea000383ffff */
.L_x_62:
[----:B------:R-:W-:Y:S05]  /*2af0*/  BSYNC.RECONVERGENT B0 ;  /* 0x0000000000007941 */ /* 0x000fea0003800200 */
.L_x_61:
[----:B-1----:R-:W1:Y:S01]  /*2b00*/  SHFL.BFLY PT, R5, R8, 0x10, 0x1f ;  /* 0x0e001f0008057f89 */ /* 0x002e6200000e0000 */
[----:B------:R-:W-:Y:S01]  /*2b10*/  ISETP.GT.U32.AND P1, PT, R22, 0x1f, PT ;  /* 0x0000001f1600780c */ /* 0x000fe20003f24070 */
[----:B--2---:R-:W2:Y:S01]  /*2b20*/  S2R R10, SR_TID.X ;  /* 0x00000000000a7919 */ /* 0x004ea20000002100 */
[----:B-1----:R-:W-:-:S05]  /*2b30*/  FMNMX R5, R5, R8, !PT ;  /* 0x0000000805057209 */ /* 0x002fca0007800000 */
[----:B------:R-:W1:Y:S01]  /*2b40*/  SHFL.BFLY PT, R0, R5, 0x8, 0x1f ;  /* 0x0d001f0005007f89 */ /* 0x000e6200000e0000 */
[----:B--2---:R-:W-:-:S04]  /*2b50*/  LOP3.LUT R10, R10, 0x1f, RZ, 0xc0, !PT ;  /* 0x0000001f0a0a7812 */ /* 0x004fc800078ec0ff */
[----:B------:R-:W-:Y:S02]  /*2b60*/  ISETP.NE.AND P0, PT, R10, RZ, PT ;  /* 0x000000ff0a00720c */ /* 0x000fe40003f05270 */
[----:B-1----:R-:W-:-:S05]  /*2b70*/  FMNMX R2, R5, R0, !PT ;  /* 0x0000000005027209 */ /* 0x002fca0007800000 */
[----:B------:R-:W1:Y:S02]  /*2b80*/  SHFL.BFLY PT, R9, R2, 0x4, 0x1f ;  /* 0x0c801f0002097f89 */ /* 0x000e6400000e0000 */
[----:B-1----:R-:W-:Y:S02]  /*2b90*/  FMNMX R9, R2, R9, !PT ;  /* 0x0000000902097209 */ /* 0x002fe40007800000 */
[----:B------:R-:W-:-:S03]  /*2ba0*/  LEA R2, R10, UR4, 0x2 ;  /* 0x000000040a027c11 */ /* 0x000fc6000f8e10ff */
[----:B------:R-:W1:Y:S02]  /*2bb0*/  SHFL.BFLY PT, R0, R9, 0x2, 0x1f ;  /* 0x0c401f0009007f89 */ /* 0x000e6400000e0000 */
[----:B-1----:R-:W-:Y:S02]  /*2bc0*/  FMNMX R4, R9, R0, !PT ;  /* 0x0000000009047209 */ /* 0x002fe40007800000 */
[----:B------:R-:W-:-:S03]  /*2bd0*/  SHF.R.U32.HI R0, RZ, 0x5, R22 ;  /* 0x00000005ff007819 */ /* 0x000fc60000011616 */
[----:B------:R-:W1:Y:S02]  /*2be0*/  SHFL.BFLY PT, R11, R4, 0x1, 0x1f ;  /* 0x0c201f00040b7f89 */ /* 0x000e6400000e0000 */
[----:B------:R-:W-:Y:S01]  /*2bf0*/  @!P0 IMAD R8, R0, -0x7fc, R21 ;  /* 0xfffff80400088824 */ /* 0x000fe200078e0215 */
[----:B-1----:R-:W-:-:S05]  /*2c00*/  FMNMX R11, R4, R11, !PT ;  /* 0x0000000b040b7209 */ /* 0x002fca0007800000 */
[----:B------:R1:W-:Y:S01]  /*2c10*/  @!P0 STS [R8], R11 ;  /* 0x0000000b08008388 */ /* 0x0003e20000000800 */
[----:B------:R-:W-:Y:S06]  /*2c20*/  BAR.SYNC.DEFER_BLOCKING 0x0 ;  /* 0x0000000000007b1d */ /* 0x000fec0000010000 */
[----:B------:R-:W-:Y:S05]  /*2c30*/  @P1 BRA `(.L_x_64) ;  /* 0x0000000000481947 */ /* 0x000fea0003800000 */
[----:B------:R-:W2:Y:S01]  /*2c40*/  LDCU UR5, c[0x0][0x360] ;  /* 0x00006c00ff0577ac */ /* 0x000ea20008000800 */
[----:B------:R-:W-:Y:S01]  /*2c50*/  MOV R4, 0xff800000 ;  /* 0xff80000000047802 */ /* 0x000fe20000000f00 */
[----:B--2---:R-:W-:-:S04]  /*2c60*/  UIADD3 UR5, UPT, UPT, UR5, 0x1f, URZ ;  /* 0x0000001f05057890 */ /* 0x004fc8000fffe0ff */
[----:B------:R-:W-:-:S06]  /*2c70*/  USHF.R.U32.HI UR5, URZ, 0x5, UR5 ;  /* 0x00000005ff057899 */ /* 0x000fcc0008011605 */
[----:B------:R-:W-:Y:S01]  /*2c80*/  ISETP.GE.U32.AND P1, PT, R22, UR5, PT ;  /* 0x0000000516007c0c */ /* 0x000fe2000bf26070 */
[----:B------:R-:W-:-:S12]  /*2c90*/  UMOV UR5, 0xffffffff ;  /* 0xffffffff00057882 */ /* 0x000fd80000000000 */
[----:B------:R2:W3:Y:S01]  /*2ca0*/  @!P1 LDS R4, [R2] ;  /* 0x0000000002049984 */ /* 0x0004e20000000800 */
[----:B------:R-:W-:Y:S05]  /*2cb0*/  BRA.DIV UR5, `(.L_x_65) ;  /* 0x0000001a05087947 */ /* 0x000fea000b800000 */
[----:B---3--:R-:W3:Y:S02]  /*2cc0*/  SHFL.BFLY PT, R13, R4, 0x10, 0x1f ;  /* 0x0e001f00040d7f89 */ /* 0x008ee400000e0000 */
[----:B---3--:R-:W-:-:S05]  /*2cd0*/  FMNMX R5, R13, R4, !PT ;  /* 0x000000040d057209 */ /* 0x008fca0007800000 */
[----:B------:R-:W1:Y:S02]  /*2ce0*/  SHFL.BFLY PT, R13, R5, 0x8, 0x1f ;  /* 0x0d001f00050d7f89 */ /* 0x000e6400000e0000 */
[----:B-1----:R-:W-:-:S05]  /*2cf0*/  FMNMX R8, R5, R13, !PT ;  /* 0x0000000d05087209 */ /* 0x002fca0007800000 */
[----:B------:R-:W1:Y:S02]  /*2d00*/  SHFL.BFLY PT, R13, R8, 0x4, 0x1f ;  /* 0x0c801f00080d7f89 */ /* 0x000e6400000e0000 */
[----:B-1----:R-:W-:-:S05]  /*2d10*/  FMNMX R9, R8, R13, !PT ;  /* 0x0000000d08097209 */ /* 0x002fca0007800000 */
[----:B------:R-:W1:Y:S02]  /*2d20*/  SHFL.BFLY PT, R13, R9, 0x2, 0x1f ;  /* 0x0c401f00090d7f89 */ /* 0x000e6400000e0000 */
[----:B-1----:R-:W-:-:S05]  /*2d30*/  FMNMX R14, R9, R13, !PT ;  /* 0x0000000d090e7209 */ /* 0x002fca0007800000 */
[----:B------:R1:W3:Y:S02]  /*2d40*/  SHFL.BFLY PT, R13, R14, 0x1, 0x1f ;  /* 0x0c201f000e0d7f89 */ /* 0x0002e400000e0000 */
.L_x_99:
[----:B---3--:R-:W-:-:S07]  /*2d50*/  FMNMX R11, R14, R13, !PT ;  /* 0x0000000d0e0b7209 */ /* 0x008fce0007800000 */
.L_x_64:
[----:B------:R-:W-:Y:S05]  /*2d60*/  WARPSYNC.ALL ;  /* 0x0000000000007948 */ /* 0x000fea0003800000 */
[----:B------:R-:W-:Y:S01]  /*2d70*/  BAR.SYNC.DEFER_BLOCKING 0x0 ;  /* 0x0000000000007b1d */ /* 0x000fe20000010000 */
[C---:B------:R-:W-:Y:S01]  /*2d80*/  ISETP.NE.AND P1, PT, R22.reuse, RZ, PT ;  /* 0x000000ff1600720c */ /* 0x040fe20003f25270 */
[----:B------:R-:W-:Y:S01]  /*2d90*/  IMAD.MOV.U32 R4, RZ, RZ, RZ ;  /* 0x000000ffff047224 */ /* 0x000fe200078e00ff */
[----:B------:R-:W-:-:S03]  /*2da0*/  ISETP.GE.AND P2, PT, R22, R3, PT ;  /* 0x000000031600720c */ /* 0x000fc60003f46270 */
[----:B------:R-:W-:Y:S08]  /*2db0*/  BSSY.RECONVERGENT B0, `(.L_x_66) ;  /* 0x000001d000007945 */ /* 0x000ff00003800200 */
[----:B------:R3:W-:Y:S01]  /*2dc0*/  @!P1 STS [UR4], R11 ;  /* 0x0000000bff009988 */ /* 0x0007e20008000804 */
[----:B------:R-:W-:Y:S06]  /*2dd0*/  BAR.SYNC.DEFER_BLOCKING 0x0 ;  /* 0x0000000000007b1d */ /* 0x000fec0000010000 */
[----:B------:R-:W-:Y:S05]  /*2de0*/  @P2 BRA `(.L_x_67) ;  /* 0x0000000000642947 */ /* 0x000fea0003800000 */
[----:B------:R-:W4:Y:S01]  /*2df0*/  LDS R5, [UR4] ;  /* 0x00000004ff057984 */ /* 0x000f220008000800 */
[----:B------:R-:W0:Y:S01]  /*2e00*/  LDC R15, c[0x0][0x360] ;  /* 0x0000d800ff0f7b82 */ /* 0x000e220000000800 */
[----:B------:R-:W-:Y:S01]  /*2e10*/  MOV R4, 0x400 ;  /* 0x0000040000047802 */ /* 0x000fe20000000f00 */
[----:B-1----:R-:W-:Y:S01]  /*2e20*/  IMAD.MOV.U32 R8, RZ, RZ, R22 ;  /* 0x000000ffff087224 */ /* 0x002fe200078e0016 */
[----:B------:R-:W1:Y:S01]  /*2e30*/  S2R R9, SR_CgaCtaId ;  /* 0x0000000000097919 */ /* 0x000e620000008800 */
[----:B------:R-:W-:Y:S01]  /*2e40*/  MOV R17, 0x3bbb989d ;  /* 0x3bbb989d00117802 */ /* 0x000fe20000000f00 */
[----:B------:R-:W-:Y:S01]  /*2e50*/  IMAD.MOV.U32 R12, RZ, RZ, 0x437c0000 ;  /* 0x437c0000ff0c7424 */ /* 0x000fe200078e00ff */
[----:B-1----:R-:W-:Y:S02]  /*2e60*/  LEA R19, R9, R4, 0x18 ;  /* 0x0000000409137211 */ /* 0x002fe400078ec0ff */
[----:B------:R-:W-:-:S07]  /*2e70*/  MOV R4, RZ ;  /* 0x000000ff00047202 */ /* 0x000fce0000000f00 */
.L_x_68:
[----:B0-----:R-:W-:Y:S02]  /*2e80*/  LEA R9, R8, R19, 0x2 ;  /* 0x0000001308097211 */ /* 0x001fe400078e10ff */
[----:B0-----:R-:W-:-:S03]  /*2e90*/  IADD3 R8, PT, PT, R15, R8, RZ ;  /* 0x000000080f087210 */ /* 0x001fc60007ffe0ff */
[----:B------:R-:W4:Y:S01]  /*2ea0*/  LDS R10, [R9] ;  /* 0x00000000090a7984 */ /* 0x000f220000000800 */
[----:B------:R-:W-:Y:S01]  /*2eb0*/  ISETP.GE.AND P1, PT, R8, R3, PT ;  /* 0x000000030800720c */ /* 0x000fe20003f26270 */
[----:B----4-:R-:W-:-:S04]  /*2ec0*/  FADD R10, -R5, R10 ;  /* 0x0000000a050a7221 */ /* 0x010fc80000000100 */
[----:B---3--:R-:W-:-:S04]  /*2ed0*/  FFMA.SAT R11, R10, R17, 0.5 ;  /* 0x3f0000000a0b7423 */ /* 0x008fc80000002011 */
[----:B------:R-:W-:-:S04]  /*2ee0*/  FFMA.RM R11, R11, R12, 12582913 ;  /* 0x4b4000010b0b7423 */ /* 0x000fc8000000400c */
[C---:B------:R-:W-:Y:S01]  /*2ef0*/  FADD R13, R11.reuse, -12583039 ;  /* 0xcb40007f0b0d7421 */ /* 0x040fe20000000000 */
[----:B------:R-:W-:-:S03]  /*2f00*/  IMAD.SHL.U32 R11, R11, 0x800000, RZ ;  /* 0x008000000b0b7824 */ /* 0x000fc600078e00ff */
[----:B------:R-:W-:-:S04]  /*2f10*/  FFMA R13, R10, 1.4426950216293334961, -R13 ;  /* 0x3fb8aa3b0a0d7823 */ /* 0x000fc8000000080d */
[----:B------:R-:W-:-:S04]  /*2f20*/  FFMA R13, R10, 1.925963033500011079e-08, R13 ;  /* 0x32a570600a0d7823 */ /* 0x000fc8000000000d */
[----:B------:R-:W0:Y:S02]  /*2f30*/  MUFU.EX2 R10, R13 ;  /* 0x0000000d000a7308 */ /* 0x000e240000000800 */
[----:B0-----:R-:W-:-:S04]  /*2f40*/  FMUL R10, R11, R10 ;  /* 0x0000000a0b0a7220 */ /* 0x001fc80000400000 */
[----:B------:R-:W-:Y:S01]  /*2f50*/  FADD R4, R10, R4 ;  /* 0x000000040a047221 */ /* 0x000fe20000000000 */
[----:B------:R0:W-:Y:S01]  /*2f60*/  STS [R9], R10 ;  /* 0x0000000a09007388 */ /* 0x0001e20000000800 */
[----:B------:R-:W-:Y:S05]  /*2f70*/  @!P1 BRA `(.L_x_68) ;  /* 0xfffffffc00c09947 */ /* 0x000fea000383ffff */
.L_x_67:
[----:B------:R-:W-:Y:S05]  /*2f80*/  BSYNC.RECONVERGENT B0 ;  /* 0x0000000000007941 */ /* 0x000fea0003800200 */
.L_x_66:
[----:B------:R-:W4:Y:S01]  /*2f90*/  SHFL.BFLY PT, R5, R4, 0x10, 0x1f ;  /* 0x0e001f0004057f89 */ /* 0x000f2200000e0000 */
[----:B------:R-:W-:Y:S01]  /*2fa0*/  @!P0 IMAD R0, R0, -0x7fc, R21 ;  /* 0xfffff80400008824 */ /* 0x000fe200078e0215 */
[----:B------:R-:W0:Y:S01]  /*2fb0*/  LDCU UR6, c[0x0][0x3ac] ;  /* 0x00007580ff0677ac */ /* 0x000e220008000800 */
[----:B------:R-:W-:Y:S01]  /*2fc0*/  BSSY B0, `(.L_x_69) ;  /* 0x0000052000007945 */ /* 0x000fe20003800000 */
[----:B----4-:R-:W-:-:S05]  /*2fd0*/  FADD R5, R5, R4 ;  /* 0x0000000405057221 */ /* 0x010fca0000000000 */
[----:B-1----:R-:W1:Y:S02]  /*2fe0*/  SHFL.BFLY PT, R8, R5, 0x8, 0x1f ;  /* 0x0d001f0005087f89 */ /* 0x002e6400000e0000 */
[----:B-1----:R-:W-:-:S05]  /*2ff0*/  FADD R8, R5, R8 ;  /* 0x0000000805087221 */ /* 0x002fca0000000000 */
[----:B0-----:R-:W0:Y:S02]  /*3000*/  SHFL.BFLY PT, R9, R8, 0x4, 0x1f ;  /* 0x0c801f0008097f89 */ /* 0x001e2400000e0000 */
[----:B0-----:R-:W-:-:S05]  /*3010*/  FADD R9, R8, R9 ;  /* 0x0000000908097221 */ /* 0x001fca0000000000 */
[----:B------:R-:W0:Y:S02]  /*3020*/  SHFL.BFLY PT, R10, R9, 0x2, 0x1f ;  /* 0x0c401f00090a7f89 */ /* 0x000e2400000e0000 */
[----:B0-----:R-:W-:-:S05]  /*3030*/  FADD R10, R9, R10 ;  /* 0x0000000a090a7221 */ /* 0x001fca0000000000 */
[----:B---3--:R-:W0:Y:S02]  /*3040*/  SHFL.BFLY PT, R11, R10, 0x1, 0x1f ;  /* 0x0c201f000a0b7f89 */ /* 0x008e2400000e0000 */
[----:B0-----:R-:W-:-:S05]  /*3050*/  FADD R11, R10, R11 ;  /* 0x0000000b0a0b7221 */ /* 0x001fca0000000000 */
[----:B------:R0:W-:Y:S01]  /*3060*/  @!P0 STS [R0], R11 ;  /* 0x0000000b00008388 */ /* 0x0001e20000000800 */
[----:B------:R-:W-:Y:S01]  /*3070*/  BAR.SYNC.DEFER_BLOCKING 0x0 ;  /* 0x0000000000007b1d */ /* 0x000fe20000010000 */
[----:B------:R-:W-:-:S13]  /*3080*/  ISETP.GT.U32.AND P0, PT, R22, 0x1f, PT ;  /* 0x0000001f1600780c */ /* 0x000fda0003f04070 */
[----:B0-----:R-:W-:Y:S05]  /*3090*/  @P0 BRA `(.L_x_70) ;  /* 0x0000000000480947 */ /* 0x001fea0003800000 */
[----:B------:R-:W0:Y:S01]  /*30a0*/  LDCU UR5, c[0x0][0x360] ;  /* 0x00006c00ff0577ac */ /* 0x000e220008000800 */
[----:B------:R-:W-:Y:S01]  /*30b0*/  IMAD.MOV.U32 R0, RZ, RZ, RZ ;  /* 0x000000ffff007224 */ /* 0x000fe200078e00ff */
[----:B0-----:R-:W-:-:S04]  /*30c0*/  UIADD3 UR5, UPT, UPT, UR5, 0x1f, URZ ;  /* 0x0000001f05057890 */ /* 0x001fc8000fffe0ff */
[----:B------:R-:W-:-:S06]  /*30d0*/  USHF.R.U32.HI UR5, URZ, 0x5, UR5 ;  /* 0x00000005ff057899 */ /* 0x000fcc0008011605 */
[----:B------:R-:W-:Y:S01]  /*30e0*/  ISETP.GE.U32.AND P0, PT, R22, UR5, PT ;  /* 0x0000000516007c0c */ /* 0x000fe2000bf06070 */
[----:B------:R-:W-:-:S12]  /*30f0*/  UMOV UR5, 0xffffffff ;  /* 0xffffffff00057882 */ /* 0x000fd80000000000 */
[----:B------:R0:W1:Y:S01]  /*3100*/  @!P0 LDS R0, [R2] ;  /* 0x0000000002008984 */ /* 0x0000620000000800 */
[----:B------:R-:W-:Y:S05]  /*3110*/  BRA.DIV UR5, `(.L_x_71) ;  /* 0x0000001605707947 */ /* 0x000fea000b800000 */
[----:B-1----:R-:W0:Y:S02]  /*3120*/  SHFL.BFLY PT, R13, R0, 0x10, 0x1f ;  /* 0x0e001f00000d7f89 */ /* 0x002e2400000e0000 */
[----:B0-2---:R-:W-:-:S05]  /*3130*/  FADD R2, R13, R0 ;  /* 0x000000000d027221 */ /* 0x005fca0000000000 */
[----:B------:R-:W0:Y:S02]  /*3140*/  SHFL.BFLY PT, R13, R2, 0x8, 0x1f ;  /* 0x0d001f00020d7f89 */ /* 0x000e2400000e0000 */
[----:B0-----:R-:W-:-:S05]  /*3150*/  FADD R4, R2, R13 ;  /* 0x0000000d02047221 */ /* 0x001fca0000000000 */
[----:B------:R-:W0:Y:S02]  /*3160*/  SHFL.BFLY PT, R13, R4, 0x4, 0x1f ;  /* 0x0c801f00040d7f89 */ /* 0x000e2400000e0000 */
[----:B0-----:R-:W-:-:S05]  /*3170*/  FADD R5, R4, R13 ;  /* 0x0000000d04057221 */ /* 0x001fca0000000000 */
[----:B------:R-:W0:Y:S02]  /*3180*/  SHFL.BFLY PT, R13, R5, 0x2, 0x1f ;  /* 0x0c401f00050d7f89 */ /* 0x000e2400000e0000 */
[----:B0-----:R-:W-:-:S05]  /*3190*/  FADD R8, R5, R13 ;  /* 0x0000000d05087221 */ /* 0x001fca0000000000 */
[----:B------:R0:W1:Y:S02]  /*31a0*/  SHFL.BFLY PT, R13, R8, 0x1, 0x1f ;  /* 0x0c201f00080d7f89 */ /* 0x00006400000e0000 */
.L_x_105:
[----:B-1----:R-:W-:-:S07]  /*31b0*/  FADD R11, R8, R13 ;  /* 0x0000000d080b7221 */ /* 0x002fce0000000000 */
.L_x_70:
[----:B------:R-:W-:Y:S05]  /*31c0*/  WARPSYNC.ALL ;  /* 0x0000000000007948 */ /* 0x000fea0003800000 */
[----:B------:R-:W-:Y:S01]  /*31d0*/  BAR.SYNC.DEFER_BLOCKING 0x0 ;  /* 0x0000000000007b1d */ /* 0x000fe20000010000 */
[----:B------:R-:W-:-:S05]  /*31e0*/  ISETP.NE.AND P0, PT, R22, RZ, PT ;  /* 0x000000ff1600720c */ /* 0x000fca0003f05270 */
[----:B------:R-:W-:Y:S08]  /*31f0*/  BSSY.RECONVERGENT B1, `(.L_x_72) ;  /* 0x000002a000017945 */ /* 0x000ff00003800200 */
[----:B------:R1:W-:Y:S01]  /*3200*/  @!P0 STS [UR4], R11 ;  /* 0x0000000bff008988 */ /* 0x0003e20008000804 */
[----:B------:R-:W-:Y:S01]  /*3210*/  BAR.SYNC.DEFER_BLOCKING 0x0 ;  /* 0x0000000000007b1d */ /* 0x000fe20000010000 */
[----:B------:R-:W-:-:S13]  /*3220*/  ISETP.GE.AND P0, PT, R22, R3, PT ;  /* 0x000000031600720c */ /* 0x000fda0003f06270 */
[----:B-1----:R-:W-:Y:S05]  /*3230*/  @P0 BRA `(.L_x_73) ;  /* 0x0000000000940947 */ /* 0x002fea0003800000 */
[----:B------:R-:W1:Y:S01]  /*3240*/  LDS R5, [UR4] ;  /* 0x00000004ff057984 */ /* 0x000e620008000800 */
[----:B--2---:R-:W2:Y:S01]  /*3250*/  LDC R2, c[0x0][0x360] ;  /* 0x0000d800ff027b82 */ /* 0x004ea20000000800 */
[----:B-1----:R-:W-:-:S13]  /*3260*/  FSETP.NEU.AND P0, PT, R5, RZ, PT ;  /* 0x000000ff0500720b */ /* 0x002fda0003f0d000 */
[----:B--2---:R-:W-:Y:S05]  /*3270*/  @P0 BRA `(.L_x_74) ;  /* 0x0000000000280947 */ /* 0x004fea0003800000 */
[----:B------:R-:W1:Y:S01]  /*3280*/  S2R R5, SR_CgaCtaId ;  /* 0x0000000000057919 */ /* 0x000e620000008800 */
[----:B------:R-:W-:Y:S02]  /*3290*/  MOV R4, 0x400 ;  /* 0x0000040000047802 */ /* 0x000fe40000000f00 */
[----:B------:R-:W-:Y:S02]  /*32a0*/  MOV R0, R22 ;  /* 0x0000001600007202 */ /* 0x000fe40000000f00 */
[----:B-1----:R-:W-:-:S07]  /*32b0*/  LEA R5, R5, R4, 0x18 ;  /* 0x0000000405057211 */ /* 0x002fce00078ec0ff */
.L_x_75:
[----:B------:R-:W-:Y:S01]  /*32c0*/  IMAD R4, R0, 0x4, R5 ;  /* 0x0000000400047824 */ /* 0x000fe200078e0205 */
[----:B------:R-:W-:-:S04]  /*32d0*/  IADD3 R0, PT, PT, R2, R0, RZ ;  /* 0x0000000002007210 */ /* 0x000fc80007ffe0ff */
[----:B------:R1:W-:Y:S01]  /*32e0*/  STS [R4], RZ ;  /* 0x000000ff04007388 */ /* 0x0003e20000000800 */
[----:B------:R-:W-:-:S13]  /*32f0*/  ISETP.GE.AND P0, PT, R0, R3, PT ;  /* 0x000000030000720c */ /* 0x000fda0003f06270 */
[----:B-1----:R-:W-:Y:S05]  /*3300*/  @!P0 BRA `(.L_x_75) ;  /* 0xfffffffc00ec8947 */ /* 0x002fea000383ffff */
[----:B------:R-:W-:Y:S05]  /*3310*/  BRA `(.L_x_73) ;  /* 0x00000000005c7947 */ /* 0x000fea0003800000 */
.L_x_74:
[----:B------:R-:W1:Y:S01]  /*3320*/  S2R R3, SR_CgaCtaId ;  /* 0x0000000000037919 */ /* 0x000e620000008800 */
[----:B------:R-:W-:Y:S01]  /*3330*/  MOV R4, 0x400 ;  /* 0x0000040000047802 */ /* 0x000fe20000000f00 */
[----:B------:R-:W-:-:S03]  /*3340*/  IMAD.MOV.U32 R9, RZ, RZ, R22 ;  /* 0x000000ffff097224 */ /* 0x000fc600078e0016 */
[----:B-1----:R-:W-:-:S07]  /*3350*/  LEA R4, R3, R4, 0x18 ;  /* 0x0000000403047211 */ /* 0x002fce00078ec0ff */
.L_x_78:
[----:B01----:R-:W-:Y:S01]  /*3360*/  LEA R8, R9, R4, 0x2 ;  /* 0x0000000409087211 */ /* 0x003fe200078e10ff */
[----:B------:R-:W0:Y:S01]  /*3370*/  MUFU.RCP R10, R5 ;  /* 0x00000005000a7308 */ /* 0x000e220000001000 */
[----:B------:R-:W-:Y:S01]  /*3380*/  IMAD.IADD R9, R2, 0x1, R9 ;  /* 0x0000000102097824 */ /* 0x000fe200078e0209 */
[----:B------:R-:W-:Y:S02]  /*3390*/  BSSY.RECONVERGENT B2, `(.L_x_76) ;  /* 0x000000d000027945 */ /* 0x000fe40003800200 */
[----:B------:R-:W1:Y:S02]  /*33a0*/  LDS R0, [R8] ;  /* 0x0000000008007984 */ /* 0x000e640000000800 */
[----:B------:R-:W-:Y:S01]  /*33b0*/  ISETP.GE.AND P2, PT, R9, UR6, PT ;  /* 0x0000000609007c0c */ /* 0x000fe2000bf46270 */
[----:B0-----:R-:W-:-:S04]  /*33c0*/  FFMA R3, -R5, R10, 1 ;  /* 0x3f80000005037423 */ /* 0x001fc8000000010a */
[----:B------:R-:W-:Y:S01]  /*33d0*/  FFMA R3, R10, R3, R10 ;  /* 0x000000030a037223 */ /* 0x000fe2000000000a */
[----:B-1----:R-:W0:Y:S03]  /*33e0*/  FCHK P0, R0, R5 ;  /* 0x0000000500007302 */ /* 0x002e260000000000 */
[----:B------:R-:W-:-:S04]  /*33f0*/  FFMA R10, R0, R3, RZ ;  /* 0x00000003000a7223 */ /* 0x000fc800000000ff */
[----:B------:R-:W-:-:S04]  /*3400*/  FFMA R11, -R5, R10, R0 ;  /* 0x0000000a050b7223 */ /* 0x000fc80000000100 */
[----:B------:R-:W-:Y:S01]  /*3410*/  FFMA R3, R3, R11, R10 ;  /* 0x0000000b03037223 */ /* 0x000fe2000000000a */
[----:B0-----:R-:W-:Y:S06]  /*3420*/  @!P0 BRA `(.L_x_77) ;  /* 0x00000000000c8947 */ /* 0x001fec0003800000 */
[----:B------:R-:W-:-:S07]  /*3430*/  MOV R10, 0x3450 ;  /* 0x00003450000a7802 */ /* 0x000fce0000000f00 */
[----:B------:R-:W-:Y:S05]  /*3440*/  CALL.REL.NOINC `($__internal_0_$__cuda_sm3x_div_rn_noftz_f32_slowpath) ;  /* 0x0000001400247944 */ /* 0x000fea0003c00000 */
[----:B------:R-:W-:-:S07]  /*3450*/  MOV R3, R0 ;  /* 0x0000000000037202 */ /* 0x000fce0000000f00 */
.L_x_77:
[----:B------:R-:W-:Y:S05]  /*3460*/  BSYNC.RECONVERGENT B2 ;  /* 0x0000000000027941 */ /* 0x000fea0003800200 */
.L_x_76:
[----:B------:R1:W-:Y:S01]  /*3470*/  STS [R8], R3 ;  /* 0x0000000308007388 */ /* 0x0003e20000000800 */
[----:B------:R-:W-:Y:S05]  /*3480*/  @!P2 BRA `(.L_x_78) ;  /* 0xfffffffc00b4a947 */ /* 0x000fea000383ffff */
.L_x_73:
[----:B------:R-:W-:Y:S05]  /*3490*/  BSYNC.RECONVERGENT B1 ;  /* 0x0000000000017941 */ /* 0x000fea0003800200 */
.L_x_72:
[----:B------:R-:W3:Y:S01]  /*34a0*/  LDCU UR5, c[0x0][0x3b0] ;  /* 0x00007600ff0577ac */ /* 0x000ee20008000800 */
[----:B------:R-:W-:Y:S01]  /*34b0*/  BAR.SYNC.DEFER_BLOCKING 0x0 ;  /* 0x0000000000007b1d */ /* 0x000fe20000010000 */
[----:B---3--:R-:W-:-:S13]  /*34c0*/  ISETP.GE.AND P0, PT, R22, UR5, PT ;  /* 0x0000000516007c0c */ /* 0x008fda000bf06270 */
[----:B------:R-:W-:Y:S05]  /*34d0*/  @P0 EXIT ;  /* 0x000000000000094d */ /* 0x000fea0003800000 */
[----:B------:R-:W-:Y:S05]  /*34e0*/  BSYNC B0 ;  /* 0x0000000000007941 */ /* 0x000fea0003800000 */
.L_x_69:
[----:B------:R-:W3:Y:S01]  /*34f0*/  LDC R0, c[0x0][0x3ac] ;  /* 0x0000eb00ff007b82 */ /* 0x000ee20000000800 */
[----:B------:R-:W4:Y:S01]  /*3500*/  LDCU UR6, c[0x0][0x360] ;  /* 0x00006c00ff0677ac */ /* 0x000f220008000800 */
[----:B---3--:R-:W-:-:S13]  /*3510*/  ISETP.GT.AND P0, PT, R0, RZ, PT ;  /* 0x000000ff0000720c */ /* 0x008fda0003f04270 */
[----:B----4-:R-:W-:Y:S05]  /*3520*/  @P0 BRA `(.L_x_79) ;  /* 0x0000000000200947 */ /* 0x010fea0003800000 */
[----:B------:R-:W3:Y:S02]  /*3530*/  LDC.64 R4, c[0x0][0x398] ;  /* 0x0000e600ff047b82 */ /* 0x000ee40000000a00 */
.L_x_80:
[----:B-1----:R-:W-:Y:S02]  /*3540*/  IMAD R3, R7, UR5, R22 ;  /* 0x0000000507037c24 */ /* 0x002fe4000f8e0216 */
[----:B------:R-:W-:Y:S02]  /*3550*/  VIADD R22, R22, UR6 ;  /* 0x0000000616167c36 */ /* 0x000fe40008000000 */
[----:B--23--:R-:W-:-:S03]  /*3560*/  IMAD.WIDE R2, R3, 0x2, R4 ;  /* 0x0000000203027825 */ /* 0x00cfc600078e0204 */
[----:B------:R-:W-:Y:S02]  /*3570*/  ISETP.GE.AND P0, PT, R22, UR5, PT ;  /* 0x0000000516007c0c */ /* 0x000fe4000bf06270 */
[----:B------:R4:W-:Y:S11]  /*3580*/  STG.E.U16 desc[UR8][R2.64], RZ ;  /* 0x000000ff02007986 */ /* 0x0009f6000c101508 */
[----:B----4-:R-:W-:Y:S05]  /*3590*/  @!P0 BRA `(.L_x_80) ;  /* 0xfffffffc00e88947 */ /* 0x010fea000383ffff */
[----:B------:R-:W-:Y:S05]  /*35a0*/  EXIT ;  /* 0x000000000000794d */ /* 0x000fea0003800000 */
.L_x_79:
[C---:B------:R-:W-:Y:S02]  /*35b0*/  LOP3.LUT R4, R0.reuse, 0x7, RZ, 0xc0, !PT ;  /* 0x0000000700047812 */ /* 0x040fe400078ec0ff */
[----:B------:R-:W-:-:S03]  /*35c0*/  LOP3.LUT R5, R0, 0xf, RZ, 0xc0, !PT ;  /* 0x0000000f00057812 */ /* 0x000fc600078ec0ff */
[----:B-1----:R-:W-:Y:S01]  /*35d0*/  VIADD R3, R4, 0xffffffff ;  /* 0xffffffff04037836 */ /* 0x002fe20000000000 */
[----:B--2---:R-:W-:-:S04]  /*35e0*/  IADD3 R2, PT, PT, R5, -0x1, RZ ;  /* 0xffffffff05027810 */ /* 0x004fc80007ffe0ff */
[----:B------:R-:W-:Y:S02]  /*35f0*/  ISETP.GE.U32.AND P1, PT, R3, 0x3, PT ;  /* 0x000000030300780c */ /* 0x000fe40003f26070 */
[----:B------:R-:W-:Y:S02]  /*3600*/  LOP3.LUT R3, R0, 0x7ffffff0, RZ, 0xc0, !PT ;  /* 0x7ffffff000037812 */ /* 0x000fe400078ec0ff */
[----:B------:R-:W-:Y:S02]  /*3610*/  ISETP.GE.U32.AND P0, PT, R2, 0x7, PT ;  /* 0x000000070200780c */ /* 0x000fe40003f06070 */
[----:B------:R-:W-:Y:S02]  /*3620*/  LOP3.LUT R0, R0, 0x3, RZ, 0xc0, !PT ;  /* 0x0000000300007812 */ /* 0x000fe400078ec0ff */
[----:B------:R-:W-:-:S09]  /*3630*/  IADD3 R2, PT, PT, -R3, RZ, RZ ;  /* 0x000000ff03027210 */ /* 0x000fd20007ffe1ff */
.L_x_86:
[----:B-1----:R-:W1:Y:S01]  /*3640*/  LDCU UR4, c[0x0][0x3ac] ;  /* 0x00007580ff0477ac */ /* 0x002e620008000800 */
[----:B------:R-:W-:Y:S01]  /*3650*/  IMAD.IADD R16, R6, 0x1, R22 ;  /* 0x0000000106107824 */ /* 0x000fe200078e0216 */
[----:B------:R-:W-:Y:S01]  /*3660*/  MOV R15, RZ ;  /* 0x000000ff000f7202 */ /* 0x000fe20000000f00 */
[----:B------:R-:W-:Y:S01]  /*3670*/  IMAD.MOV.U32 R17, RZ, RZ, RZ ;  /* 0x000000ffff117224 */ /* 0x000fe200078e00ff */
[----:B-1----:R-:W-:-:S09]  /*3680*/  UISETP.GE.U32.AND UP0, UPT, UR4, 0x10, UPT ;  /* 0x000000100400788c */ /* 0x002fd2000bf06070 */
[----:B------:R-:W-:Y:S05]  /*3690*/  BRA.U !UP0, `(.L_x_81) ;  /* 0x0000000508507547 */ /* 0x000fea000b800000 */
[----:B------:R-:W1:Y:S01]  /*36a0*/  S2UR UR5, SR_CgaCtaId ;  /* 0x00000000000579c3 */ /* 0x000e620000008800 */
[----:B------:R-:W-:Y:S01]  /*36b0*/  UMOV UR4, 0x400 ;  /* 0x0000040000047882 */ /* 0x000fe20000000000 */
[----:B------:R-:W-:Y:S01]  /*36c0*/  MOV R15, RZ ;  /* 0x000000ff000f7202 */ /* 0x000fe20000000f00 */
[----:B------:R-:W-:Y:S01]  /*36d0*/  IMAD.MOV.U32 R17, RZ, RZ, R16 ;  /* 0x000000ffff117224 */ /* 0x000fe200078e0010 */
[----:B------:R-:W-:Y:S01]  /*36e0*/  MOV R18, R2 ;  /* 0x0000000200127202 */ /* 0x000fe20000000f00 */
[----:B-1----:R-:W-:-:S04]  /*36f0*/  ULEA UR4, UR5, UR4, 0x18 ;  /* 0x0000000405047291 */ /* 0x002fc8000f8ec0ff */
[----:B------:R-:W-:-:S06]  /*3700*/  UIADD3 UR4, UPT, UPT, UR4, 0x20, URZ ;  /* 0x0000002004047890 */ /* 0x000fcc000fffe0ff */
[----:B------:R-:W-:-:S07]  /*3710*/  IMAD.U32 R19, RZ, RZ, UR4 ;  /* 0x00000004ff137e24 */ /* 0x000fce000f8e00ff */
.L_x_82:
[----:B------:R-:W1:Y:S01]  /*3720*/  LDC.64 R24, c[0x0][0x390] ;  /* 0x0000e400ff187b82 */ /* 0x000e620000000a00 */
[----:B0-----:R-:W0:Y:S07]  /*3730*/  LDS.128 R8, [R19+-0x20] ;  /* 0xffffe00013087984 */ /* 0x001e2e0000000c00 */
[----:B------:R-:W2:Y:S01]  /*3740*/  LDC R20, c[0x0][0x3b0] ;  /* 0x0000ec00ff147b82 */ /* 0x000ea20000000800 */
[----:B-1----:R-:W-:-:S05]  /*3750*/  IMAD.WIDE R24, R17, 0x2, R24 ;  /* 0x0000000211187825 */ /* 0x002fca00078e0218 */
[----:B------:R2:W3:Y:S02]  /*3760*/  LDG.E.U16.CONSTANT R21, desc[UR8][R24.64] ;  /* 0x0000000818157981 */ /* 0x0004e4000c1e9500 */
[----:B--2---:R-:W-:-:S05]  /*3770*/  IMAD.WIDE R24, R20, 0x2, R24 ;  /* 0x0000000214187825 */ /* 0x004fca00078e0218 */
[----:B------:R1:W2:Y:S02]  /*3780*/  LDG.E.U16.CONSTANT R14, desc[UR8][R24.64] ;  /* 0x00000008180e7981 */ /* 0x0002a4000c1e9500 */
[----:B-1----:R-:W-:-:S05]  /*3790*/  IMAD.WIDE R24, R20, 0x2, R24 ;  /* 0x0000000214187825 */ /* 0x002fca00078e0218 */
[----:B------:R1:W4:Y:S02]  /*37a0*/  LDG.E.U16.CONSTANT R12, desc[UR8][R24.64] ;  /* 0x00000008180c7981 */ /* 0x000324000c1e9500 */
[----:B-1----:R-:W-:-:S05]  /*37b0*/  IMAD.WIDE R24, R20, 0x2, R24 ;  /* 0x0000000214187825 */ /* 0x002fca00078e0218 */
[----:B------:R1:W5:Y:S02]  /*37c0*/  LDG.E.U16.CONSTANT R13, desc[UR8][R24.64] ;  /* 0x00000008180d7981 */ /* 0x000364000c1e9500 */
[----:B-1----:R-:W-:-:S05]  /*37d0*/  IMAD.WIDE R24, R20, 0x2, R24 ;  /* 0x0000000214187825 */ /* 0x002fca00078e0218 */
[----:B------:R1:W5:Y:S02]  /*37e0*/  LDG.E.U16.CONSTANT R26, desc[UR8][R24.64] ;  /* 0x00000008181a7981 */ /* 0x000364000c1e9500 */
[----:B-1----:R-:W-:-:S05]  /*37f0*/  IMAD.WIDE R24, R20, 0x2, R24 ;  /* 0x0000000214187825 */ /* 0x002fca00078e0218 */
[----:B------:R1:W5:Y:S02]  /*3800*/  LDG.E.U16.CONSTANT R23, desc[UR8][R24.64] ;  /* 0x0000000818177981 */ /* 0x000364000c1e9500 */
[----:B-1----:R-:W-:Y:S01]  /*3810*/  IMAD.WIDE R24, R20, 0x2, R24 ;  /* 0x0000000214187825 */ /* 0x002fe200078e0218 */
[----:B---3--:R-:W-:-:S05]  /*3820*/  SHF.L.U32 R21, R21, 0x10, RZ ;  /* 0x0000001015157819 */ /* 0x008fca00000006ff */
[----:B0-----:R-:W-:Y:S02]  /*3830*/  FFMA R15, R8, R21, R15 ;  /* 0x00000015080f7223 */ /* 0x001fe4000000000f */
[----:B------:R0:W3:Y:S02]  /*3840*/  LDG.E.U16.CONSTANT R8, desc[UR8][R24.64] ;  /* 0x0000000818087981 */ /* 0x0000e4000c1e9500 */
[----:B0-----:R-:W-:-:S05]  /*3850*/  IMAD.WIDE R24, R20, 0x2, R24 ;  /* 0x0000000214187825 */ /* 0x001fca00078e0218 */
[----:B------:R0:W3:Y:S02]  /*3860*/  LDG.E.U16.CONSTANT R21, desc[UR8][R24.64] ;  /* 0x0000000818157981 */ /* 0x0000e4000c1e9500 */
[----:B0-----:R-:W-:-:S05]  /*3870*/  IMAD.WIDE R24, R20, 0x2, R24 ;  /* 0x0000000214187825 */ /* 0x001fca00078e0218 */
[----:B------:R0:W3:Y:S01]  /*3880*/  LDG.E.U16.CONSTANT R27, desc[UR8][R24.64] ;  /* 0x00000008181b7981 */ /* 0x0000e2000c1e9500 */
[----:B--2---:R-:W-:Y:S01]  /*3890*/  IMAD.U32 R14, R14, 0x10000, RZ ;  /* 0x000100000e0e7824 */ /* 0x004fe200078e00ff */
[----:B----4-:R-:W-:-:S03]  /*38a0*/  SHF.L.U32 R12, R12, 0x10, RZ ;  /* 0x000000100c0c7819 */ /* 0x010fc600000006ff */
[----:B------:R-:W-:Y:S01]  /*38b0*/  FFMA R9, R9, R14, R15 ;  /* 0x0000000e09097223 */ /* 0x000fe2000000000f */
[----:B-----5:R-:W-:-:S03]  /*38c0*/  IMAD.U32 R13, R13, 0x10000, RZ ;  /* 0x000100000d0d7824 */ /* 0x020fc600078e00ff */
[----:B------:R-:W-:-:S04]  /*38d0*/  FFMA R10, R10, R12, R9 ;  /* 0x0000000c0a0a7223 */ /* 0x000fc80000000009 */
[----:B------:R-:W-:Y:S02]  /*38e0*/  FFMA R11, R11, R13, R10 ;  /* 0x0000000d0b0b7223 */ /* 0x000fe4000000000a */
[----:B------:R-:W1:Y:S01]  /*38f0*/  LDS.128 R12, [R19+-0x10] ;  /* 0xfffff000130c7984 */ /* 0x000e620000000c00 */
[----:B0-----:R-:W-:Y:S01]  /*3900*/  IMAD.WIDE R24, R20, 0x2, R24 ;  /* 0x0000000214187825 */ /* 0x001fe200078e0218 */
[----:B------:R-:W-:-:S03]  /*3910*/  SHF.L.U32 R26, R26, 0x10, RZ ;  /* 0x000000101a1a7819 */ /* 0x000fc600000006ff */
[----:B------:R-:W-:Y:S02]  /*3920*/  IMAD.U32 R9, R23, 0x10000, RZ ;  /* 0x0001000017097824 */ /* 0x000fe400078e00ff */
[----:B------:R0:W2:Y:S01]  /*3930*/  LDG.E.U16.CONSTANT R23, desc[UR8][R24.64] ;  /* 0x0000000818177981 */ /* 0x0000a2000c1e9500 */
[----:B-1----:R-:W-:-:S04]  /*3940*/  FFMA R12, R12, R26, R11 ;  /* 0x0000001a0c0c7223 */ /* 0x002fc8000000000b */
[----:B------:R-:W-:Y:S01]  /*3950*/  FFMA R9, R13, R9, R12 ;  /* 0x000000090d097223 */ /* 0x000fe2000000000c */
[----:B0-----:R-:W-:-:S05]  /*3960*/  IMAD.WIDE R24, R20, 0x2, R24 ;  /* 0x0000000214187825 */ /* 0x001fca00078e0218 */
[----:B------:R0:W4:Y:S01]  /*3970*/  LDG.E.U16.CONSTANT R26, desc[UR8][R24.64] ;  /* 0x00000008181a7981 */ /* 0x000122000c1e9500 */
[----:B------:R-:W-:-:S04]  /*3980*/  IMAD.WIDE R12, R20, 0x2, R24 ;  /* 0x00000002140c7825 */ /* 0x000fc800078e0218 */
[----:B0-----:R-:W-:Y:S01]  /*3990*/  IMAD.WIDE R24, R20, 0x2, R12 ;  /* 0x0000000214187825 */ /* 0x001fe200078e020c */
[----:B---3--:R-:W-:-:S05]  /*39a0*/  SHF.L.U32 R8, R8, 0x10, RZ ;  /* 0x0000001008087819 */ /* 0x008fca00000006ff */
[----:B------:R-:W-:Y:S02]  /*39b0*/  FFMA R14, R14, R8, R9 ;  /* 0x000000080e0e7223 */ /* 0x000fe40000000009 */
[----:B------:R-:W0:Y:S01]  /*39c0*/  LDS.128 R8, [R19] ;  /* 0x0000000013087984 */ /* 0x000e220000000c00 */
[----:B------:R-:W-:-:S04]  /*39d0*/  IMAD.U32 R21, R21, 0x10000, RZ ;  /* 0x0001000015157824 */ /* 0x000fc800078e00ff */
[----:B------:R-:W-:Y:S02]  /*39e0*/  FFMA R15, R15, R21, R14 ;  /* 0x000000150f0f7223 */ /* 0x000fe4000000000e */
[----:B------:R1:W3:Y:S02]  /*39f0*/  LDG.E.U16.CONSTANT R21, desc[UR8][R12.64] ;  /* 0x000000080c157981 */ /* 0x0002e4000c1e9500 */
[----:B-1----:R-:W-:Y:S01]  /*3a00*/  IMAD.WIDE R12, R20, 0x2, R24 ;  /* 0x00000002140c7825 */ /* 0x002fe200078e0218 */
[----:B------:R-:W-:Y:S01]  /*3a10*/  SHF.L.U32 R14, R27, 0x10, RZ ;  /* 0x000000101b0e7819 */ /* 0x000fe200000006ff */
[----:B------:R-:W5:Y:S04]  /*3a20*/  LDG.E.U16.CONSTANT R24, desc[UR8][R24.64] ;  /* 0x0000000818187981 */ /* 0x000f68000c1e9500 */
[----:B------:R1:W5:Y:S01]  /*3a30*/  LDG.E.U16.CONSTANT R25, desc[UR8][R12.64] ;  /* 0x000000080c197981 */ /* 0x000362000c1e9500 */
[----:B0-----:R-:W-:Y:S01]  /*3a40*/  FFMA R14, R8, R14, R15 ;  /* 0x0000000e080e7223 */ /* 0x001fe2000000000f */
[----:B-1----:R-:W-:-:S05]  /*3a50*/  IMAD.WIDE R12, R20, 0x2, R12 ;  /* 0x00000002140c7825 */ /* 0x002fca00078e020c */
[----:B------:R0:W5:Y:S02]  /*3a60*/  LDG.E.U16.CONSTANT R8, desc[UR8][R12.64] ;  /* 0x000000080c087981 */ /* 0x000164000c1e9500 */
[----:B0-----:R-:W-:-:S05]  /*3a70*/  IMAD.WIDE R12, R20, 0x2, R12 ;  /* 0x00000002140c7825 */ /* 0x001fca00078e020c */
[----:B------:R0:W5:Y:S01]  /*3a80*/  LDG.E.U16.CONSTANT R27, desc[UR8][R12.64] ;  /* 0x000000080c1b7981 */ /* 0x000162000c1e9500 */
[----:B--2---:R-:W-:-:S04]  /*3a90*/  IMAD.U32 R23, R23, 0x10000, RZ ;  /* 0x0001000017177824 */ /* 0x004fc800078e00ff */
[----:B------:R-:W-:Y:S02]  /*3aa0*/  FFMA R9, R9, R23, R14 ;  /* 0x0000001709097223 */ /* 0x000fe4000000000e */
[----:B0-----:R0:W1:Y:S01]  /*3ab0*/  LDS.128 R12, [R19+0x10] ;  /* 0x00001000130c7984 */ /* 0x0010620000000c00 */
[----:B------:R-:W-:Y:S02]  /*3ac0*/  IADD3 R18, PT, PT, R18, 0x10, RZ ;  /* 0x0000001012127810 */ /* 0x000fe40007ffe0ff */
[----:B----4-:R-:W-:-:S05]  /*3ad0*/  SHF.L.U32 R26, R26, 0x10, RZ ;  /* 0x000000101a1a7819 */ /* 0x010fca00000006ff */
[----:B------:R-:W-:Y:S01]  /*3ae0*/  FFMA R10, R10, R26, R9 ;  /* 0x0000001a0a0a7223 */ /* 0x000fe20000000009 */
[----:B------:R-:W-:Y:S01]  /*3af0*/  ISETP.NE.AND P2, PT, R18, RZ, PT ;  /* 0x000000ff1200720c */ /* 0x000fe20003f45270 */
[----:B------:R-:W-:Y:S01]  /*3b00*/  IMAD R17, R20, 0x10, R17 ;  /* 0x0000001014117824 */ /* 0x000fe200078e0211 */
[----:B0-----:R-:W-:Y:S01]  /*3b10*/  IADD3 R19, PT, PT, R19, 0x40, RZ ;  /* 0x0000004013137810 */ /* 0x001fe20007ffe0ff */
[----:B---3--:R-:W-:-:S04]  /*3b20*/  IMAD.U32 R21, R21, 0x10000, RZ ;  /* 0x0001000015157824 */ /* 0x008fc800078e00ff */
[----:B------:R-:W-:Y:S01]  /*3b30*/  FFMA R11, R11, R21, R10 ;  /* 0x000000150b0b7223 */ /* 0x000fe2000000000a */
[----:B-----5:R-:W-:-:S05]  /*3b40*/  SHF.L.U32 R24, R24, 0x10, RZ ;  /* 0x0000001018187819 */ /* 0x020fca00000006ff */
[----:B-1----:R-:W-:Y:S01]  /*3b50*/  FFMA R24, R12, R24, R11 ;  /* 0x000000180c187223 */ /* 0x002fe2000000000b */
[----:B------:R-:W-:-:S04]  /*3b60*/  IMAD.U32 R25, R25, 0x10000, RZ ;  /* 0x0001000019197824 */ /* 0x000fc800078e00ff */
[----:B------:R-:W-:Y:S01]  /*3b70*/  FFMA R13, R13, R25, R24 ;  /* 0x000000190d0d7223 */ /* 0x000fe20000000018 */
[----:B------:R-:W-:-:S04]  /*3b80*/  IMAD.U32 R8, R8, 0x10000, RZ ;  /* 0x0001000008087824 */ /* 0x000fc800078e00ff */
[----:B------:R-:W-:Y:S01]  /*3b90*/  FFMA R8, R14, R8, R13 ;  /* 0x000000080e087223 */ /* 0x000fe2000000000d */
[----:B------:R-:W-:-:S05]  /*3ba0*/  SHF.L.U32 R27, R27, 0x10, RZ ;  /* 0x000000101b1b7819 */ /* 0x000fca00000006ff */
[----:B------:R-:W-:Y:S01]  /*3bb0*/  FFMA R15, R15, R27, R8 ;  /* 0x0000001b0f0f7223 */ /* 0x000fe20000000008 */
[----:B------:R-:W-:Y:S06]  /*3bc0*/  @P2 BRA `(.L_x_82) ;  /* 0xfffffff800d42947 */ /* 0x000fec000383ffff */
[----:B------:R-:W-:-:S07]  /*3bd0*/  IMAD.MOV.U32 R17, RZ, RZ, R3 ;  /* 0x000000ffff117224 */ /* 0x000fce00078e0003 */
.L_x_81:
[----:B------:R-:W-:-:S13]  /*3be0*/  ISETP.NE.AND P2, PT, R5, RZ, PT ;  /* 0x000000ff0500720c */ /* 0x000fda0003f45270 */
[----:B------:R-:W-:Y:S05]  /*3bf0*/  @!P2 BRA `(.L_x_83) ;  /* 0x000000040080a947 */ /* 0x000fea0003800000 */
[----:B------:R-:W-:Y:S01]  /*3c00*/  ISETP.NE.AND P2, PT, R4, RZ, PT ;  /* 0x000000ff0400720c */ /* 0x000fe20003f45270 */
[----:B------:R-:W-:-:S12]  /*3c10*/  @!P0 BRA `(.L_x_84) ;  /* 0x0000000000a88947 */ /* 0x000fd80003800000 */
[----:B------:R-:W1:Y:S08]  /*3c20*/  LDC R14, c[0x0][0x3b0] ;  /* 0x0000ec00ff0e7b82 */ /* 0x000e700000000800 */
[----:B------:R-:W2:Y:S01]  /*3c30*/  LDC.64 R26, c[0x0][0x390] ;  /* 0x0000e400ff1a7b82 */ /* 0x000ea20000000a00 */
[----:B-1----:R-:W-:-:S04]  /*3c40*/  IMAD R9, R17, R14, R16 ;  /* 0x0000000e11097224 */ /* 0x002fc800078e0210 */
[----:B--2---:R-:W-:-:S05]  /*3c50*/  IMAD.WIDE R26, R9, 0x2, R26 ;  /* 0x00000002091a7825 */ /* 0x004fca00078e021a */
[----:B------:R-:W2:Y:S01]  /*3c60*/  LDG.E.U16.CONSTANT R13, desc[UR8][R26.64] ;  /* 0x000000081a0d7981 */ /* 0x000ea2000c1e9500 */
[----:B------:R-:W-:-:S05]  /*3c70*/  IMAD.WIDE R24, R14, 0x2, R26 ;  /* 0x000000020e187825 */ /* 0x000fca00078e021a */
[----:B------:R-:W3:Y:S01]  /*3c80*/  LDG.E.U16.CONSTANT R12, desc[UR8][R24.64] ;  /* 0x00000008180c7981 */ /* 0x000ee2000c1e9500 */
[----:B0-----:R-:W-:-:S05]  /*3c90*/  IMAD.WIDE R8, R14, 0x2, R24 ;  /* 0x000000020e087825 */ /* 0x001fca00078e0218 */
[----:B------:R0:W4:Y:S01]  /*3ca0*/  LDG.E.U16.CONSTANT R19, desc[UR8][R8.64] ;  /* 0x0000000808137981 */ /* 0x000122000c1e9500 */
[----:B------:R-:W-:-:S05]  /*3cb0*/  IMAD.WIDE R20, R14, 0x2, R8 ;  /* 0x000000020e147825 */ /* 0x000fca00078e0208 */
[----:B------:R-:W5:Y:S01]  /*3cc0*/  LDG.E.U16.CONSTANT R18, desc[UR8][R20.64] ;  /* 0x0000000814127981 */ /* 0x000f62000c1e9500 */
[----:B------:R-:W-:-:S04]  /*3cd0*/  IMAD.WIDE R10, R14, 0x2, R20 ;  /* 0x000000020e0a7825 */ /* 0x000fc800078e0214 */
[C---:B0-----:R-:W-:Y:S01]  /*3ce0*/  IMAD.WIDE R8, R14.reuse, 0x2, R10 ;  /* 0x000000020e087825 */ /* 0x041fe200078e020a */
[----:B------:R0:W5:Y:S04]  /*3cf0*/  LDG.E.U16.CONSTANT R20, desc[UR8][R10.64] ;  /* 0x000000080a147981 */ /* 0x000168000c1e9500 */
[----:B------:R1:W5:Y:S01]  /*3d00*/  LDG.E.U16.CONSTANT R21, desc[UR8][R8.64] ;  /* 0x0000000808157981 */ /* 0x000362000c1e9500 */
[----:B0-----:R-:W-:-:S05]  /*3d10*/  IMAD.WIDE R10, R14, 0x2, R8 ;  /* 0x000000020e0a7825 */ /* 0x001fca00078e0208 */
[----:B------:R-:W5:Y:S01]  /*3d20*/  LDG.E.U16.CONSTANT R23, desc[UR8][R10.64] ;  /* 0x000000080a177981 */ /* 0x000f62000c1e9500 */
[----:B-1----:R-:W-:-:S05]  /*3d30*/  IMAD.WIDE R8, R14, 0x2, R10 ;  /* 0x000000020e087825 */ /* 0x002fca00078e020a */
[----:B------:R0:W5:Y:S01]  /*3d40*/  LDG.E.U16.CONSTANT R24, desc[UR8][R8.64] ;  /* 0x0000000808187981 */ /* 0x000162000c1e9500 */
[----:B------:R-:W1:Y:S01]  /*3d50*/  S2UR UR5, SR_CgaCtaId ;  /* 0x00000000000579c3 */ /* 0x000e620000008800 */
[----:B------:R-:W-:Y:S02]  /*3d60*/  UMOV UR4, 0x400 ;  /* 0x0000040000047882 */ /* 0x000fe40000000000 */
[----:B-1----:R-:W-:-:S06]  /*3d70*/  ULEA UR4, UR5, UR4, 0x18 ;  /* 0x0000000405047291 */ /* 0x002fcc000f8ec0ff */
[----:B------:R-:W-:-:S05]  /*3d80*/  LEA R25, R17, UR4, 0x2 ;  /* 0x0000000411197c11 */ /* 0x000fca000f8e10ff */
[----:B0-----:R-:W0:Y:S01]  /*3d90*/  LDS.128 R8, [R25] ;  /* 0x0000000019087984 */ /* 0x001e220000000c00 */
[----:B------:R-:W-:Y:S02]  /*3da0*/  IADD3 R17, PT, PT, R17, 0x8, RZ ;  /* 0x0000000811117810 */ /* 0x000fe40007ffe0ff */
[----:B--2---:R-:W-:Y:S01]  /*3db0*/  SHF.L.U32 R13, R13, 0x10, RZ ;  /* 0x000000100d0d7819 */ /* 0x004fe200000006ff */
[----:B---3--:R-:W-:-:S04]  /*3dc0*/  IMAD.U32 R27, R12, 0x10000, RZ ;  /* 0x000100000c1b7824 */ /* 0x008fc800078e00ff */
[----:B0-----:R-:W-:-:S04]  /*3dd0*/  FFMA R12, R8, R13, R15 ;  /* 0x0000000d080c7223 */ /* 0x001fc8000000000f */
[----:B------:R-:W-:Y:S02]  /*3de0*/  FFMA R27, R27, R9, R12 ;  /* 0x000000091b1b7223 */ /* 0x000fe4000000000c */
[----:B------:R-:W0:Y:S01]  /*3df0*/  LDS.128 R12, [R25+0x10] ;  /* 0x00001000190c7984 */ /* 0x000e220000000c00 */
[----:B----4-:R-:W-:Y:S01]  /*3e00*/  SHF.L.U32 R8, R19, 0x10, RZ ;  /* 0x0000001013087819 */ /* 0x010fe200000006ff */
[----:B-----5:R-:W-:-:S04]  /*3e10*/  IMAD.U32 R9, R18, 0x10000, RZ ;  /* 0x0001000012097824 */ /* 0x020fc800078e00ff */
[----:B------:R-:W-:-:S04]  /*3e20*/  FFMA R8, R8, R10, R27 ;  /* 0x0000000a08087223 */ /* 0x000fc8000000001b */
[----:B------:R-:W-:Y:S01]  /*3e30*/  FFMA R9, R9, R11, R8 ;  /* 0x0000000b09097223 */ /* 0x000fe20000000008 */
[----:B------:R-:W-:Y:S01]  /*3e40*/  SHF.L.U32 R20, R20, 0x10, RZ ;  /* 0x0000001014147819 */ /* 0x000fe200000006ff */
[----:B------:R-:W-:Y:S01]  /*3e50*/  IMAD.U32 R21, R21, 0x10000, RZ ;  /* 0x0001000015157824 */ /* 0x000fe200078e00ff */
[----:B------:R-:W-:-:S03]  /*3e60*/  SHF.L.U32 R8, R23, 0x10, RZ ;  /* 0x0000001017087819 */ /* 0x000fc600000006ff */
[----:B0-----:R-:W-:-:S04]  /*3e70*/  FFMA R12, R12, R20, R9 ;  /* 0x000000140c0c7223 */ /* 0x001fc80000000009 */
[----:B------:R-:W-:Y:S01]  /*3e80*/  FFMA R13, R21, R13, R12 ;  /* 0x0000000d150d7223 */ /* 0x000fe2000000000c */
[----:B------:R-:W-:-:S03]  /*3e90*/  IMAD.U32 R9, R24, 0x10000, RZ ;  /* 0x0001000018097824 */ /* 0x000fc600078e00ff */
[----:B------:R-:W-:-:S04]  /*3ea0*/  FFMA R8, R8, R14, R13 ;  /* 0x0000000e08087223 */ /* 0x000fc8000000000d */
[----:B------:R-:W-:-:S07]  /*3eb0*/  FFMA R15, R9, R15, R8 ;  /* 0x0000000f090f7223 */ /* 0x000fce0000000008 */
.L_x_84:
[----:B------:R-:W-:Y:S05]  /*3ec0*/  @!P2 BRA `(.L_x_83) ;  /* 0x0000000000cca947 */ /* 0x000fea0003800000 */
[----:B------:R-:W-:Y:S01]  /*3ed0*/  ISETP.NE.AND P2, PT, R0, RZ, PT ;  /* 0x000000ff0000720c */ /* 0x000fe20003f45270 */
[----:B------:R-:W-:-:S12]  /*3ee0*/  @!P1 BRA `(.L_x_85) ;  /* 0x0000000000649947 */ /* 0x000fd80003800000 */
[----:B------:R-:W1:Y:S08]  /*3ef0*/  LDC R21, c[0x0][0x3b0] ;  /* 0x0000ec00ff157b82 */ /* 0x000e700000000800 */
[----:B0-----:R-:W0:Y:S01]  /*3f00*/  LDC.64 R8, c[0x0][0x390] ;  /* 0x0000e400ff087b82 */ /* 0x001e220000000a00 */
[----:B-1----:R-:W-:-:S04]  /*3f10*/  IMAD R25, R17, R21, R16 ;  /* 0x0000001511197224 */ /* 0x002fc800078e0210 */
[----:B0-----:R-:W-:-:S04]  /*3f20*/  IMAD.WIDE R24, R25, 0x2, R8 ;  /* 0x0000000219187825 */ /* 0x001fc800078e0208 */
[C---:B------:R-:W-:Y:S02]  /*3f30*/  IMAD.WIDE R12, R21.reuse, 0x2, R24 ;  /* 0x00000002150c7825 */ /* 0x040fe400078e0218 */
[----:B------:R-:W2:Y:S02]  /*3f40*/  LDG.E.U16.CONSTANT R24, desc[UR8][R24.64] ;  /* 0x0000000818187981 */ /* 0x000ea4000c1e9500 */
[C---:B------:R-:W-:Y:S02]  /*3f50*/  IMAD.WIDE R18, R21.reuse, 0x2, R12 ;  /* 0x0000000215127825 */ /* 0x040fe400078e020c */
[----:B------:R-:W3:Y:S02]  /*3f60*/  LDG.E.U16.CONSTANT R12, desc[UR8][R12.64] ;  /* 0x000000080c0c7981 */ /* 0x000ee4000c1e9500 */
[----:B------:R-:W-:Y:S02]  /*3f70*/  IMAD.WIDE R20, R21, 0x2, R18 ;  /* 0x0000000215147825 */ /* 0x000fe400078e0212 */
[----:B------:R-:W4:Y:S04]  /*3f80*/  LDG.E.U16.CONSTANT R18, desc[UR8][R18.64] ;  /* 0x0000000812127981 */ /* 0x000f28000c1e9500 */
[----:B------:R-:W5:Y:S01]  /*3f90*/  LDG.E.U16.CONSTANT R20, desc[UR8][R20.64] ;  /* 0x0000000814147981 */ /* 0x000f62000c1e9500 */
[----:B------:R-:W0:Y:S01]  /*3fa0*/  S2UR UR5, SR_CgaCtaId ;  /* 0x00000000000579c3 */ /* 0x000e220000008800 */
[----:B------:R-:W-:-:S02]  /*3fb0*/  UMOV UR4, 0x400 ;  /* 0x0000040000047882 */ /* 0x000fc40000000000 */
[----:B0-----:R-:W-:-:S06]  /*3fc0*/  ULEA UR4, UR5, UR4, 0x18 ;  /* 0x0000000405047291 */ /* 0x001fcc000f8ec0ff */
[C---:B------:R-:W-:Y:S01]  /*3fd0*/  LEA R8, R17.reuse, UR4, 0x2 ;  /* 0x0000000411087c11 */ /* 0x040fe2000f8e10ff */
[----:B------:R-:W-:-:S05]  /*3fe0*/  VIADD R17, R17, 0x4 ;  /* 0x0000000411117836 */ /* 0x000fca0000000000 */
[----:B------:R-:W0:Y:S01]  /*3ff0*/  LDS.128 R8, [R8] ;  /* 0x0000000008087984 */ /* 0x000e220000000c00 */
[----:B--2---:R-:W-:-:S04]  /*4000*/  IMAD.U32 R24, R24, 0x10000, RZ ;  /* 0x0001000018187824 */ /* 0x004fc800078e00ff */
[----:B0-----:R-:W-:Y:S01]  /*4010*/  FFMA R24, R8, R24, R15 ;  /* 0x0000001808187223 */ /* 0x001fe2000000000f */
[----:B---3--:R-:W-:-:S05]  /*4020*/  SHF.L.U32 R23, R12, 0x10, RZ ;  /* 0x000000100c177819 */ /* 0x008fca00000006ff */
[----:B------:R-:W-:Y:S01]  /*4030*/  FFMA R9, R23, R9, R24 ;  /* 0x0000000917097223 */ /* 0x000fe20000000018 */
[----:B----4-:R-:W-:Y:S01]  /*4040*/  IMAD.U32 R12, R18, 0x10000, RZ ;  /* 0x00010000120c7824 */ /* 0x010fe200078e00ff */
[----:B-----5:R-:W-:-:S03]  /*4050*/  SHF.L.U32 R15, R20, 0x10, RZ ;  /* 0x00000010140f7819 */ /* 0x020fc600000006ff */
[----:B------:R-:W-:-:S04]  /*4060*/  FFMA R10, R12, R10, R9 ;  /* 0x0000000a0c0a7223 */ /* 0x000fc80000000009 */
[----:B------:R-:W-:-:S07]  /*4070*/  FFMA R15, R15, R11, R10 ;  /* 0x0000000b0f0f7223 */ /* 0x000fce000000000a */
.L_x_85:
[----:B------:R-:W-:Y:S05]  /*4080*/  @!P2 BRA `(.L_x_83) ;  /* 0x00000000005ca947 */ /* 0x000fea0003800000 */
[----:B------:R-:W1:Y:S08]  /*4090*/  LDC R19, c[0x0][0x3b0] ;  /* 0x0000ec00ff137b82 */ /* 0x000e700000000800 */
[----:B------:R-:W2:Y:S01]  /*40a0*/  LDC.64 R12, c[0x0][0x390] ;  /* 0x0000e400ff0c7b82 */ /* 0x000ea20000000a00 */
[----:B-1----:R-:W-:-:S04]  /*40b0*/  IMAD R9, R17, R19, R16 ;  /* 0x0000001311097224 */ /* 0x002fc800078e0210 */
[----:B--2---:R-:W-:-:S05]  /*40c0*/  IMAD.WIDE R12, R9, 0x2, R12 ;  /* 0x00000002090c7825 */ /* 0x004fca00078e020c */
[----:B------:R-:W2:Y:S01]  /*40d0*/  LDG.E.U16.CONSTANT R14, desc[UR8][R12.64] ;  /* 0x000000080c0e7981 */ /* 0x000ea2000c1e9500 */
[----:B------:R-:W1:Y:S01]  /*40e0*/  S2UR UR5, SR_CgaCtaId ;  /* 0x00000000000579c3 */ /* 0x000e620000008800 */
[----:B------:R-:W-:Y:S01]  /*40f0*/  UMOV UR4, 0x400 ;  /* 0x0000040000047882 */ /* 0x000fe20000000000 */
[----:B------:R-:W-:Y:S01]  /*4100*/  ISETP.NE.AND P2, PT, R0, 0x1, PT ;  /* 0x000000010000780c */ /* 0x000fe20003f45270 */
[----:B-1----:R-:W-:-:S06]  /*4110*/  ULEA UR4, UR5, UR4, 0x18 ;  /* 0x0000000405047291 */ /* 0x002fcc000f8ec0ff */
[----:B0-----:R-:W-:-:S06]  /*4120*/  LEA R8, R17, UR4, 0x2 ;  /* 0x0000000411087c11 */ /* 0x001fcc000f8e10ff */
[----:B------:R-:W0:Y:S01]  /*4130*/  LDS.128 R8, [R8] ;  /* 0x0000000008087984 */ /* 0x000e220000000c00 */
[----:B--2---:R-:W-:-:S05]  /*4140*/  SHF.L.U32 R14, R14, 0x10, RZ ;  /* 0x000000100e0e7819 */ /* 0x004fca00000006ff */
[----:B0-----:R-:W-:Y:S01]  /*4150*/  FFMA R15, R8, R14, R15 ;  /* 0x0000000e080f7223 */ /* 0x001fe2000000000f */
[----:B------:R-:W-:Y:S06]  /*4160*/  @!P2 BRA `(.L_x_83) ;  /* 0x000000000024a947 */ /* 0x000fec0003800000 */
[----:B------:R-:W-:Y:S01]  /*4170*/  ISETP.NE.AND P2, PT, R0, 0x2, PT ;  /* 0x000000020000780c */ /* 0x000fe20003f45270 */
[----:B------:R-:W-:-:S12]  /*4180*/  IMAD.WIDE R16, R19, 0x2, R12 ;  /* 0x0000000213107825 */ /* 0x000fd800078e020c */
[----:B------:R-:W-:Y:S02]  /*4190*/  @P2 IMAD.WIDE R12, R19, 0x2, R16 ;  /* 0x00000002130c2825 */ /* 0x000fe400078e0210 */
[----:B------:R-:W2:Y:S04]  /*41a0*/  LDG.E.U16.CONSTANT R16, desc[UR8][R16.64] ;  /* 0x0000000810107981 */ /* 0x000ea8000c1e9500 */
[----:B------:R-:W3:Y:S01]  /*41b0*/  @P2 LDG.E.U16.CONSTANT R12, desc[UR8][R12.64] ;  /* 0x000000080c0c2981 */ /* 0x000ee2000c1e9500 */
[----:B--2---:R-:W-:Y:S01]  /*41c0*/  IMAD.U32 R8, R16, 0x10000, RZ ;  /* 0x0001000010087824 */ /* 0x004fe200078e00ff */
[----:B---3--:R-:W-:-:S03]  /*41d0*/  @P2 SHF.L.U32 R14, R12, 0x10, RZ ;  /* 0x000000100c0e2819 */ /* 0x008fc600000006ff */
[----:B------:R-:W-:-:S04]  /*41e0*/  FFMA R15, R8, R9, R15 ;  /* 0x00000009080f7223 */ /* 0x000fc8000000000f */
[----:B------:R-:W-:-:S07]  /*41f0*/  @P2 FFMA R15, R14, R10, R15 ;  /* 0x0000000a0e0f2223 */ /* 0x000fce000000000f */
.L_x_83:
[----:B0-----:R-:W0:Y:S01]  /*4200*/  LDC.64 R8, c[0x0][0x398] ;  /* 0x0000e600ff087b82 */ /* 0x001e220000000a00 */
[----:B------:R-:W1:Y:S01]  /*4210*/  LDCU UR4, c[0x0][0x3b0] ;  /* 0x00007600ff0477ac */ /* 0x000e620008000800 */
[----:B------:R-:W-:Y:S01]  /*4220*/  F2FP.BF16.F32.PACK_AB R15, RZ, R15 ;  /* 0x0000000fff0f723e */ /* 0x000fe200000010ff */
[----:B-1----:R-:W-:Y:S02]  /*4230*/  IMAD R11, R7, UR4, R22 ;  /* 0x00000004070b7c24 */ /* 0x002fe4000f8e0216 */
[----:B------:R-:W-:Y:S02]  /*4240*/  VIADD R22, R22, UR6 ;  /* 0x0000000616167c36 */ /* 0x000fe40008000000 */
[----:B0-----:R-:W-:-:S03]  /*4250*/  IMAD.WIDE R8, R11, 0x2, R8 ;  /* 0x000000020b087825 */ /* 0x001fc600078e0208 */
[----:B------:R-:W-:Y:S02]  /*4260*/  ISETP.GE.AND P2, PT, R22, UR4, PT ;  /* 0x0000000416007c0c */ /* 0x000fe4000bf46270 */
[----:B------:R1:W-:Y:S11]  /*4270*/  STG.E.U16 desc[UR8][R8.64], R15 ;  /* 0x0000000f08007986 */ /* 0x0003f6000c101508 */
[----:B------:R-:W-:Y:S05]  /*4280*/  @!P2 BRA `(.L_x_86) ;  /* 0xfffffff000eca947 */ /* 0x000fea000383ffff */
[----:B------:R-:W-:Y:S05]  /*4290*/  EXIT ;  /* 0x000000000000794d */ /* 0x000fea0003800000 */
.L_x_41:
[----:B------:R-:W-:Y:S01]  /*42a0*/  BSSY B2, `(.L_x_87) ;  /* 0x0000008000027945 */ /* 0x000fe20003800000 */
[----:B------:R-:W-:Y:S01]  /*42b0*/  MOV R25, R18 ;  /* 0x0000001200197202 */ /* 0x000fe20000000f00 */
[----:B------:R-:W-:Y:S01]  /*42c0*/  IMAD.MOV.U32 R12, RZ, RZ, 0x10 ;  /* 0x00000010ff0c7424 */ /* 0x000fe200078e00ff */
[----:B--2---:R-:W-:Y:S01]  /*42d0*/  MOV R11, 0x1f ;  /* 0x0000001f000b7802 */ /* 0x004fe20000000f00 */
[----:B------:R-:W-:-:S07]  /*42e0*/  IMAD.MOV.U32 R10, RZ, RZ, -0x1 ;  /* 0xffffffffff0a7424 */ /* 0x000fce00078e00ff */
[----:B------:R-:W-:Y:S05]  /*42f0*/  WARPSYNC.COLLECTIVE R10, `(.L_x_88) ;  /* 0x000000000a087348 */ /* 0x000fea0003c00000 */
[----:B------:R0:W1:Y:S02]  /*4300*/  SHFL.BFLY P2, R13, R25, R12, R11 ;  /* 0x0c00000c190d7389 */ /* 0x000064000004000b */
[----:B01----:R-:W-:Y:S05]  /*4310*/  ENDCOLLECTIVE ;  /* 0x000000000000791b */ /* 0x003fea0003800000 */
.L_x_88:
[----:B------:R-:W-:Y:S05]  /*4320*/  BSYNC B2 ;  /* 0x0000000000027941 */ /* 0x000fea0003800000 */
.L_x_87:
[----:B------:R-:W-:Y:S01]  /*4330*/  FADD R14, R13, R18 ;  /* 0x000000120d0e7221 */ /* 0x000fe20000000000 */
[----:B------:R-:W-:Y:S01]  /*4340*/  IMAD.MOV.U32 R12, RZ, RZ, 0x8 ;  /* 0x00000008ff0c7424 */ /* 0x000fe200078e00ff */
[----:B------:R-:W-:Y:S01]  /*4350*/  MOV R11, 0x1f ;  /* 0x0000001f000b7802 */ /* 0x000fe20000000f00 */
[----:B------:R-:W-:Y:S02]  /*4360*/  IMAD.MOV.U32 R10, RZ, RZ, -0x1 ;  /* 0xffffffffff0a7424 */ /* 0x000fe400078e00ff */
[----:B------:R-:W-:-:S07]  /*4370*/  MOV R25, R14 ;  /* 0x0000000e00197202 */ /* 0x000fce0000000f00 */
[----:B------:R-:W-:Y:S05]  /*4380*/  WARPSYNC.COLLECTIVE R10, `(.L_x_89) ;  /* 0x000000000a087348 */ /* 0x000fea0003c00000 */
[----:B------:R0:W1:Y:S02]  /*4390*/  SHFL.BFLY P2, R13, R25, R12, R11 ;  /* 0x0c00000c190d7389 */ /* 0x000064000004000b */
[----:B01----:R-:W-:Y:S05]  /*43a0*/  ENDCOLLECTIVE ;  /* 0x000000000000791b */ /* 0x003fea0003800000 */
.L_x_89:
[----:B------:R-:W-:Y:S02]  /*43b0*/  IMAD.MOV.U32 R12, RZ, RZ, 0x4 ;  /* 0x00000004ff0c7424 */ /* 0x000fe400078e00ff */
[----:B------:R-:W-:-:S05]  /*43c0*/  FADD R15, R14, R13 ;  /* 0x0000000d0e0f7221 */ /* 0x000fca0000000000 */
[----:B------:R-:W-:-:S07]  /*43d0*/  MOV R25, R15 ;  /* 0x0000000f00197202 */ /* 0x000fce0000000f00 */
[----:B------:R-:W-:Y:S05]  /*43e0*/  WARPSYNC.COLLECTIVE R10, `(.L_x_90) ;  /* 0x000000000a087348 */ /* 0x000fea0003c00000 */
[----:B------:R0:W1:Y:S02]  /*43f0*/  SHFL.BFLY P2, R13, R25, R12, R11 ;  /* 0x0c00000c190d7389 */ /* 0x000064000004000b */
[----:B01----:R-:W-:Y:S05]  /*4400*/  ENDCOLLECTIVE ;  /* 0x000000000000791b */ /* 0x003fea0003800000 */
.L_x_90:
[----:B------:R-:W-:Y:S02]  /*4410*/  IMAD.MOV.U32 R12, RZ, RZ, 0x2 ;  /* 0x00000002ff0c7424 */ /* 0x000fe400078e00ff */
[----:B------:R-:W-:-:S05]  /*4420*/  FADD R19, R15, R13 ;  /* 0x0000000d0f137221 */ /* 0x000fca0000000000 */
[----:B------:R-:W-:-:S07]  /*4430*/  MOV R25, R19 ;  /* 0x0000001300197202 */ /* 0x000fce0000000f00 */
[----:B------:R-:W-:Y:S05]  /*4440*/  WARPSYNC.COLLECTIVE R10, `(.L_x_91) ;  /* 0x000000000a087348 */ /* 0x000fea0003c00000 */
[----:B------:R0:W1:Y:S02]  /*4450*/  SHFL.BFLY P2, R13, R25, R12, R11 ;  /* 0x0c00000c190d7389 */ /* 0x000064000004000b */
[----:B01----:R-:W-:Y:S05]  /*4460*/  ENDCOLLECTIVE ;  /* 0x000000000000791b */ /* 0x003fea0003800000 */
.L_x_91:
[----:B------:R-:W-:Y:S02]  /*4470*/  IMAD.MOV.U32 R12, RZ, RZ, 0x1 ;  /* 0x00000001ff0c7424 */ /* 0x000fe400078e00ff */
[----:B------:R-:W-:-:S05]  /*4480*/  FADD R23, R19, R13 ;  /* 0x0000000d13177221 */ /* 0x000fca0000000000 */
[----:B------:R-:W-:-:S07]  /*4490*/  MOV R25, R23 ;  /* 0x0000001700197202 */ /* 0x000fce0000000f00 */
[----:B------:R-:W-:Y:S05]  /*44a0*/  WARPSYNC.COLLECTIVE R10, `(.L_x_92) ;  /* 0x000000000a087348 */ /* 0x000fea0003c00000 */
[----:B------:R0:W1:Y:S02]  /*44b0*/  SHFL.BFLY P2, R13, R25, R12, R11 ;  /* 0x0c00000c190d7389 */ /* 0x000064000004000b */
[----:B01----:R-:W-:Y:S05]  /*44c0*/  ENDCOLLECTIVE ;  /* 0x000000000000791b */ /* 0x003fea0003800000 */
.L_x_92:
[----:B------:R-:W-:Y:S05]  /*44d0*/  BRA `(.L_x_93) ;  /* 0xffffffd400507947 */ /* 0x000fea000383ffff */
.L_x_65:
[----:B---3--:R-:W-:Y:S01]  /*44e0*/  MOV R25, R4 ;  /* 0x0000000400197202 */ /* 0x008fe20000000f00 */
[----:B------:R-:W-:Y:S01]  /*44f0*/  IMAD.MOV.U32 R12, RZ, RZ, 0x10 ;  /* 0x00000010ff0c7424 */ /* 0x000fe200078e00ff */
[----:B-1----:R-:W-:Y:S01]  /*4500*/  MOV R11, 0x1f ;  /* 0x0000001f000b7802 */ /* 0x002fe20000000f00 */
[----:B------:R-:W-:-:S07]  /*4510*/  IMAD.MOV.U32 R10, RZ, RZ, -0x1 ;  /* 0xffffffffff0a7424 */ /* 0x000fce00078e00ff */
[----:B0-2---:R-:W-:Y:S05]  /*4520*/  WARPSYNC.COLLECTIVE R10, `(.L_x_94) ;  /* 0x000000000a087348 */ /* 0x005fea0003c00000 */
[----:B------:R1:W3:Y:S02]  /*4530*/  SHFL.BFLY P2, R13, R25, R12, R11 ;  /* 0x0c00000c190d7389 */ /* 0x0002e4000004000b */
[----:B0123--:R-:W-:Y:S05]  /*4540*/  ENDCOLLECTIVE ;  /* 0x000000000000791b */ /* 0x00ffea0003800000 */
.L_x_94:
[----:B------:R-:W-:Y:S01]  /*4550*/  IMAD.MOV.U32 R12, RZ, RZ, 0x8 ;  /* 0x00000008ff0c7424 */ /* 0x000fe200078e00ff */
[----:B------:R-:W-:-:S04]  /*4560*/  FMNMX R5, R13, R4, !PT ;  /* 0x000000040d057209 */ /* 0x000fc80007800000 */
[----:B------:R-:W-:-:S07]  /*4570*/  MOV R25, R5 ;  /* 0x0000000500197202 */ /* 0x000fce0000000f00 */
[----:B------:R-:W-:Y:S05]  /*4580*/  WARPSYNC.COLLECTIVE R10, `(.L_x_95) ;  /* 0x000000000a087348 */ /* 0x000fea0003c00000 */
[----:B------:R0:W1:Y:S02]  /*4590*/  SHFL.BFLY P2, R13, R25, R12, R11 ;  /* 0x0c00000c190d7389 */ /* 0x000064000004000b */
[----:B01----:R-:W-:Y:S05]  /*45a0*/  ENDCOLLECTIVE ;  /* 0x000000000000791b */ /* 0x003fea0003800000 */
.L_x_95:
[----:B------:R-:W-:Y:S01]  /*45b0*/  IMAD.MOV.U32 R12, RZ, RZ, 0x4 ;  /* 0x00000004ff0c7424 */ /* 0x000fe200078e00ff */
[----:B------:R-:W-:-:S04]  /*45c0*/  FMNMX R8, R5, R13, !PT ;  /* 0x0000000d05087209 */ /* 0x000fc80007800000 */
[----:B------:R-:W-:-:S07]  /*45d0*/  MOV R25, R8 ;  /* 0x0000000800197202 */ /* 0x000fce0000000f00 */
[----:B------:R-:W-:Y:S05]  /*45e0*/  WARPSYNC.COLLECTIVE R10, `(.L_x_96) ;  /* 0x000000000a087348 */ /* 0x000fea0003c00000 */
[----:B------:R0:W1:Y:S02]  /*45f0*/  SHFL.BFLY P2, R13, R25, R12, R11 ;  /* 0x0c00000c190d7389 */ /* 0x000064000004000b */
[----:B01----:R-:W-:Y:S05]  /*4600*/  ENDCOLLECTIVE ;  /* 0x000000000000791b */ /* 0x003fea0003800000 */
.L_x_96:
[----:B------:R-:W-:Y:S01]  /*4610*/  IMAD.MOV.U32 R12, RZ, RZ, 0x2 ;  /* 0x00000002ff0c7424 */ /* 0x000fe200078e00ff */
[----:B------:R-:W-:-:S04]  /*4620*/  FMNMX R9, R8, R13, !PT ;  /* 0x0000000d08097209 */ /* 0x000fc80007800000 */
[----:B------:R-:W-:-:S07]  /*4630*/  MOV R25, R9 ;  /* 0x0000000900197202 */ /* 0x000fce0000000f00 */
[----:B------:R-:W-:Y:S05]  /*4640*/  WARPSYNC.COLLECTIVE R10, `(.L_x_97) ;  /* 0x000000000a087348 */ /* 0x000fea0003c00000 */
[----:B------:R0:W1:Y:S02]  /*4650*/  SHFL.BFLY P2, R13, R25, R12, R11 ;  /* 0x0c00000c190d7389 */ /* 0x000064000004000b */
[----:B01----:R-:W-:Y:S05]  /*4660*/  ENDCOLLECTIVE ;  /* 0x000000000000791b */ /* 0x003fea0003800000 */
.L_x_97:
[----:B------:R-:W-:Y:S01]  /*4670*/  IMAD.MOV.U32 R12, RZ, RZ, 0x1 ;  /* 0x00000001ff0c7424 */ /* 0x000fe200078e00ff */
[----:B------:R-:W-:-:S04]  /*4680*/  FMNMX R14, R9, R13, !PT ;  /* 0x0000000d090e7209 */ /* 0x000fc80007800000 */
[----:B------:R-:W-:-:S07]  /*4690*/  MOV R25, R14 ;  /* 0x0000000e00197202 */ /* 0x000fce0000000f00 */
[----:B------:R-:W-:Y:S05]  /*46a0*/  WARPSYNC.COLLECTIVE R10, `(.L_x_98) ;  /* 0x000000000a087348 */ /* 0x000fea0003c00000 */
[----:B------:R0:W1:Y:S02]  /*46b0*/  SHFL.BFLY P2, R13, R25, R12, R11 ;  /* 0x0c00000c190d7389 */ /* 0x000064000004000b */
[----:B01----:R-:W-:Y:S05]  /*46c0*/  ENDCOLLECTIVE ;  /* 0x000000000000791b */ /* 0x003fea0003800000 */
.L_x_98:
[----:B------:R-:W-:Y:S05]  /*46d0*/  BRA `(.L_x_99) ;  /* 0xffffffe4009c7947 */ /* 0x000fea000383ffff */
.L_x_71:
[----:B-1----:R-:W-:Y:S01]  /*46e0*/  MOV R25, R0 ;  /* 0x0000000000197202 */ /* 0x002fe20000000f00 */
[----:B------:R-:W-:Y:S01]  /*46f0*/  IMAD.MOV.U32 R12, RZ, RZ, 0x10 ;  /* 0x00000010ff0c7424 */ /* 0x000fe200078e00ff */
[----:B------:R-:W-:Y:S01]  /*4700*/  MOV R11, 0x1f ;  /* 0x0000001f000b7802 */ /* 0x000fe20000000f00 */
[----:B------:R-:W-:-:S07]  /*4710*/  IMAD.MOV.U32 R10, RZ, RZ, -0x1 ;  /* 0xffffffffff0a7424 */ /* 0x000fce00078e00ff */
[----:B0-2---:R-:W-:Y:S05]  /*4720*/  WARPSYNC.COLLECTIVE R10, `(.L_x_100) ;  /* 0x000000000a087348 */ /* 0x005fea0003c00000 */
[----:B------:R1:W3:Y:S02]  /*4730*/  SHFL.BFLY P2, R13, R25, R12, R11 ;  /* 0x0c00000c190d7389 */ /* 0x0002e4000004000b */
[----:B0123--:R-:W-:Y:S05]  /*4740*/  ENDCOLLECTIVE ;  /* 0x000000000000791b */ /* 0x00ffea0003800000 */
.L_x_100:
[----:B------:R-:W-:Y:S02]  /*4750*/  IMAD.MOV.U32 R12, RZ, RZ, 0x8 ;  /* 0x00000008ff0c7424 */ /* 0x000fe400078e00ff */
[----:B------:R-:W-:-:S05]  /*4760*/  FADD R2, R13, R0 ;  /* 0x000000000d027221 */ /* 0x000fca0000000000 */
[----:B------:R-:W-:-:S07]  /*4770*/  MOV R25, R2 ;  /* 0x0000000200197202 */ /* 0x000fce0000000f00 */
[----:B------:R-:W-:Y:S05]  /*4780*/  WARPSYNC.COLLECTIVE R10, `(.L_x_101) ;  /* 0x000000000a087348 */ /* 0x000fea0003c00000 */
[----:B------:R0:W1:Y:S02]  /*4790*/  SHFL.BFLY P2, R13, R25, R12, R11 ;  /* 0x0c00000c190d7389 */ /* 0x000064000004000b */
[----:B01----:R-:W-:Y:S05]  /*47a0*/  ENDCOLLECTIVE ;  /* 0x000000000000791b */ /* 0x003fea0003800000 */
.L_x_101:
[----:B------:R-:W-:Y:S02]  /*47b0*/  IMAD.MOV.U32 R12, RZ, RZ, 0x4 ;  /* 0x00000004ff0c7424 */ /* 0x000fe400078e00ff */
[----:B------:R-:W-:-:S05]  /*47c0*/  FADD R4, R2, R13 ;  /* 0x0000000d02047221 */ /* 0x000fca0000000000 */
[----:B------:R-:W-:-:S07]  /*47d0*/  MOV R25, R4 ;  /* 0x0000000400197202 */ /* 0x000fce0000000f00 */
[----:B------:R-:W-:Y:S05]  /*47e0*/  WARPSYNC.COLLECTIVE R10, `(.L_x_102) ;  /* 0x000000000a087348 */ /* 0x000fea0003c00000 */
[----:B------:R0:W1:Y:S02]  /*47f0*/  SHFL.BFLY P2, R13, R25, R12, R11 ;  /* 0x0c00000c190d7389 */ /* 0x000064000004000b */
[----:B01----:R-:W-:Y:S05]  /*4800*/  ENDCOLLECTIVE ;  /* 0x000000000000791b */ /* 0x003fea0003800000 */
.L_x_102:
[----:B------:R-:W-:Y:S02]  /*4810*/  IMAD.MOV.U32 R12, RZ, RZ, 0x2 ;  /* 0x00000002ff0c7424 */ /* 0x000fe400078e00ff */
[----:B------:R-:W-:-:S05]  /*4820*/  FADD R5, R4, R13 ;  /* 0x0000000d04057221 */ /* 0x000fca0000000000 */
[----:B------:R-:W-:-:S07]  /*4830*/  MOV R25, R5 ;  /* 0x0000000500197202 */ /* 0x000fce0000000f00 */
[----:B------:R-:W-:Y:S05]  /*4840*/  WARPSYNC.COLLECTIVE R10, `(.L_x_103) ;  /* 0x000000000a087348 */ /* 0x000fea0003c00000 */
[----:B------:R0:W1:Y:S02]  /*4850*/  SHFL.BFLY P2, R13, R25, R12, R11 ;  /* 0x0c00000c190d7389 */ /* 0x000064000004000b */
[----:B01----:R-:W-:Y:S05]  /*4860*/  ENDCOLLECTIVE ;  /* 0x000000000000791b */ /* 0x003fea0003800000 */
.L_x_103:
[----:B------:R-:W-:Y:S02]  /*4870*/  IMAD.MOV.U32 R12, RZ, RZ, 0x1 ;  /* 0x00000001ff0c7424 */ /* 0x000fe400078e00ff */
[----:B------:R-:W-:-:S05]  /*4880*/  FADD R8, R5, R13 ;  /* 0x0000000d05087221 */ /* 0x000fca0000000000 */
[----:B------:R-:W-:-:S07]  /*4890*/  MOV R25, R8 ;  /* 0x0000000800197202 */ /* 0x000fce0000000f00 */
[----:B------:R-:W-:Y:S05]  /*48a0*/  WARPSYNC.COLLECTIVE R10, `(.L_x_104) ;  /* 0x000000000a087348 */ /* 0x000fea0003c00000 */
[----:B------:R0:W1:Y:S02]  /*48b0*/  SHFL.BFLY P2, R13, R25, R12, R11 ;  /* 0x0c00000c190d7389 */ /* 0x000064000004000b */
[----:B01----:R-:W-:Y:S05]  /*48c0*/  ENDCOLLECTIVE ;  /* 0x000000000000791b */ /* 0x003fea0003800000 */
.L_x_104:
[----:B------:R-:W-:Y:S05]  /*48d0*/  BRA `(.L_x_105) ;  /* 0xffffffe800347947 */ /* 0x000fea000383ffff */
        .weak           $__internal_0_$__cuda_sm3x_div_rn_noftz_f32_slowpath
        .type           $__internal_0_$__cuda_sm3x_div_rn_noftz_f32_slowpath,@function
        .size           $__internal_0_$__cuda_sm3x_div_rn_noftz_f32_slowpath,(.L_x_118 - $__internal_0_$__cuda_sm3x_div_rn_noftz_f32_slowpath)
$__internal_0_$__cuda_sm3x_div_rn_noftz_f32_slowpath:
[--C-:B------:R-:W-:Y:S01]  /*48e0*/  SHF.R.U32.HI R12, RZ, 0x17, R5.reuse ;  /* 0x00000017ff0c7819 */ /* 0x100fe20000011605 */
[----:B------:R-:W-:Y:S01]  /*48f0*/  BSSY.RECONVERGENT B3, `(.L_x_106) ;  /* 0x0000065000037945 */ /* 0x000fe20003800200 */
[----:B------:R-:W-:Y:S01]  /*4900*/  SHF.R.U32.HI R3, RZ, 0x17, R0 ;  /* 0x00000017ff037819 */ /* 0x000fe20000011600 */
[----:B------:R-:W-:Y:S01]  /*4910*/  IMAD.MOV.U32 R14, RZ, RZ, R5 ;  /* 0x000000ffff0e7224 */ /* 0x000fe200078e0005 */
[----:B------:R-:W-:Y:S02]  /*4920*/  LOP3.LUT R12, R12, 0xff, RZ, 0xc0, !PT ;  /* 0x000000ff0c0c7812 */ /* 0x000fe400078ec0ff */
[----:B------:R-:W-:Y:S02]  /*4930*/  LOP3.LUT R16, R3, 0xff, RZ, 0xc0, !PT ;  /* 0x000000ff03107812 */ /* 0x000fe400078ec0ff */
[----:B------:R-:W-:Y:S02]  /*4940*/  IADD3 R15, PT, PT, R12, -0x1, RZ ;  /* 0xffffffff0c0f7810 */ /* 0x000fe40007ffe0ff */
[----:B------:R-:W-:Y:S01]  /*4950*/  MOV R13, R0 ;  /* 0x00000000000d7202 */ /* 0x000fe20000000f00 */
[----:B------:R-:W-:Y:S01]  /*4960*/  VIADD R17, R16, 0xffffffff ;  /* 0xffffffff10117836 */ /* 0x000fe20000000000 */
[----:B------:R-:W-:-:S04]  /*4970*/  ISETP.GT.U32.AND P0, PT, R15, 0xfd, PT ;  /* 0x000000fd0f00780c */ /* 0x000fc80003f04070 */
[----:B------:R-:W-:-:S13]  /*4980*/  ISETP.GT.U32.OR P0, PT, R17, 0xfd, P0 ;  /* 0x000000fd1100780c */ /* 0x000fda0000704470 */
[----:B------:R-:W-:Y:S01]  /*4990*/  @!P0 MOV R11, RZ ;  /* 0x000000ff000b8202 */ /* 0x000fe20000000f00 */
[----:B------:R-:W-:Y:S06]  /*49a0*/  @!P0 BRA `(.L_x_107) ;  /* 0x0000000000608947 */ /* 0x000fec0003800000 */
[----:B------:R-:W-:Y:S01]  /*49b0*/  FSETP.GTU.FTZ.AND P1, PT, |R5|, +INF , PT ;  /* 0x7f8000000500780b */ /* 0x000fe20003f3c200 */
[----:B------:R-:W-:Y:S01]  /*49c0*/  IMAD.MOV.U32 R3, RZ, RZ, R5 ;  /* 0x000000ffff037224 */ /* 0x000fe200078e0005 */
[----:B------:R-:W-:-:S04]  /*49d0*/  FSETP.GTU.FTZ.AND P0, PT, |R0|, +INF , PT ;  /* 0x7f8000000000780b */ /* 0x000fc80003f1c200 */
[----:B------:R-:W-:-:S13]  /*49e0*/  PLOP3.LUT P0, PT, P0, P1, PT, 0xf8, 0x8f ;  /* 0x00000000008f781c */ /* 0x000fda0000703f70 */
[----:B------:R-:W-:Y:S05]  /*49f0*/  @P0 BRA `(.L_x_108) ;  /* 0x00000004004c0947 */ /* 0x000fea0003800000 */
[----:B------:R-:W-:-:S13]  /*4a00*/  LOP3.LUT P0, RZ, R14, 0x7fffffff, R13, 0xc8, !PT ;  /* 0x7fffffff0eff7812 */ /* 0x000fda000780c80d */
[----:B------:R-:W-:Y:S05]  /*4a10*/  @!P0 BRA `(.L_x_109) ;  /* 0x00000004003c8947 */ /* 0x000fea0003800000 */
[C---:B------:R-:W-:Y:S02]  /*4a20*/  FSETP.NEU.FTZ.AND P3, PT, |R0|.reuse, +INF , PT ;  /* 0x7f8000000000780b */ /* 0x040fe40003f7d200 */
[----:B------:R-:W-:Y:S02]  /*4a30*/  FSETP.NEU.FTZ.AND P1, PT, |R3|, +INF , PT ;  /* 0x7f8000000300780b */ /* 0x000fe40003f3d200 */
[----:B------:R-:W-:-:S11]  /*4a40*/  FSETP.NEU.FTZ.AND P0, PT, |R0|, +INF , PT ;  /* 0x7f8000000000780b */ /* 0x000fd60003f1d200 */
[----:B------:R-:W-:Y:S05]  /*4a50*/  @!P1 BRA !P3, `(.L_x_109) ;  /* 0x00000004002c9947 */ /* 0x000fea0005800000 */
[----:B------:R-:W-:-:S04]  /*4a60*/  LOP3.LUT P3, RZ, R13, 0x7fffffff, RZ, 0xc0, !PT ;  /* 0x7fffffff0dff7812 */ /* 0x000fc8000786c0ff */
[----:B------:R-:W-:-:S13]  /*4a70*/  PLOP3.LUT P1, PT, P1, P3, PT, 0x2f, 0xf2 ;  /* 0x0000000000f2781c */ /* 0x000fda0000f26577 */
[----:B------:R-:W-:Y:S05]  /*4a80*/  @P1 BRA `(.L_x_110) ;  /* 0x0000000400181947 */ /* 0x000fea0003800000 */
[----:B------:R-:W-:-:S04]  /*4a90*/  LOP3.LUT P1, RZ, R14, 0x7fffffff, RZ, 0xc0, !PT ;  /* 0x7fffffff0eff7812 */ /* 0x000fc8000782c0ff */
[----:B------:R-:W-:-:S13]  /*4aa0*/  PLOP3.LUT P0, PT, P0, P1, PT, 0x2f, 0xf2 ;  /* 0x0000000000f2781c */ /* 0x000fda0000702577 */
[----:B------:R-:W-:Y:S05]  /*4ab0*/  @P0 BRA `(.L_x_111) ;  /* 0x0000000400000947 */ /* 0x000fea0003800000 */
[----:B------:R-:W-:Y:S02]  /*4ac0*/  ISETP.GE.AND P0, PT, R17, RZ, PT ;  /* 0x000000ff1100720c */ /* 0x000fe40003f06270 */
[----:B------:R-:W-:-:S11]  /*4ad0*/  ISETP.GE.AND P1, PT, R15, RZ, PT ;  /* 0x000000ff0f00720c */ /* 0x000fd60003f26270 */
[----:B------:R-:W-:Y:S01]  /*4ae0*/  @P0 MOV R11, RZ ;  /* 0x000000ff000b0202 */ /* 0x000fe20000000f00 */
[----:B------:R-:W-:Y:S02]  /*4af0*/  @!P0 IMAD.MOV.U32 R11, RZ, RZ, -0x40 ;  /* 0xffffffc0ff0b8424 */ /* 0x000fe400078e00ff */
[----:B------:R-:W-:Y:S01]  /*4b00*/  @!P0 FFMA R13, R0, 1.84467440737095516160e+19, RZ ;  /* 0x5f800000000d8823 */ /* 0x000fe200000000ff */
[----:B------:R-:W-:Y:S02]  /*4b10*/  @!P1 FFMA R14, R3, 1.84467440737095516160e+19, RZ ;  /* 0x5f800000030e9823 */ /* 0x000fe400000000ff */
[----:B------:R-:W-:-:S07]  /*4b20*/  @!P1 IADD3 R11, PT, PT, R11, 0x40, RZ ;  /* 0x000000400b0b9810 */ /* 0x000fce0007ffe0ff */
.L_x_107:
[----:B------:R-:W-:Y:S01]  /*4b30*/  LEA R3, R12, 0xc0800000, 0x17 ;  /* 0xc08000000c037811 */ /* 0x000fe200078eb8ff */
[----:B------:R-:W-:Y:S04]  /*4b40*/  BSSY.RECONVERGENT B4, `(.L_x_112) ;  /* 0x0000036000047945 */ /* 0x000fe80003800200 */
[----:B------:R-:W-:Y:S01]  /*4b50*/  IMAD.IADD R14, R14, 0x1, -R3 ;  /* 0x000000010e0e7824 */ /* 0x000fe200078e0a03 */
[----:B------:R-:W-:-:S03]  /*4b60*/  IADD3 R3, PT, PT, R16, -0x7f, RZ ;  /* 0xffffff8110037810 */ /* 0x000fc60007ffe0ff */
[----:B------:R-:W0:Y:S01]  /*4b70*/  MUFU.RCP R15, R14 ;  /* 0x0000000e000f7308 */ /* 0x000e220000001000 */
[----:B------:R-:W-:Y:S01]  /*4b80*/  FADD.FTZ R17, -R14, -RZ ;  /* 0x800000ff0e117221 */ /* 0x000fe20000010100 */
[C---:B------:R-:W-:Y:S01]  /*4b90*/  IMAD R0, R3.reuse, -0x800000, R13 ;  /* 0xff80000003007824 */ /* 0x040fe200078e020d */
[----:B------:R-:W-:-:S05]  /*4ba0*/  IADD3 R12, PT, PT, R3, 0x7f, -R12 ;  /* 0x0000007f030c7810 */ /* 0x000fca0007ffe80c */
[----:B------:R-:W-:Y:S02]  /*4bb0*/  IMAD.IADD R12, R12, 0x1, R11 ;  /* 0x000000010c0c7824 */ /* 0x000fe400078e020b */
[----:B0-----:R-:W-:-:S04]  /*4bc0*/  FFMA R16, R15, R17, 1 ;  /* 0x3f8000000f107423 */ /* 0x001fc80000000011 */
[----:B------:R-:W-:-:S04]  /*4bd0*/  FFMA R18, R15, R16, R15 ;  /* 0x000000100f127223 */ /* 0x000fc8000000000f */
[----:B------:R-:W-:-:S04]  /*4be0*/  FFMA R13, R0, R18, RZ ;  /* 0x00000012000d7223 */ /* 0x000fc800000000ff */
[----:B------:R-:W-:-:S04]  /*4bf0*/  FFMA R16, R17, R13, R0 ;  /* 0x0000000d11107223 */ /* 0x000fc80000000000 */
[----:B------:R-:W-:-:S04]  /*4c00*/  FFMA R13, R18, R16, R13 ;  /* 0x00000010120d7223 */ /* 0x000fc8000000000d */
[----:B------:R-:W-:-:S04]  /*4c10*/  FFMA R16, R17, R13, R0 ;  /* 0x0000000d11107223 */ /* 0x000fc80000000000 */
[----:B------:R-:W-:-:S05]  /*4c20*/  FFMA R0, R18, R16, R13 ;  /* 0x0000001012007223 */ /* 0x000fca000000000d */
[----:B------:R-:W-:-:S04]  /*4c30*/  SHF.R.U32.HI R3, RZ, 0x17, R0 ;  /* 0x00000017ff037819 */ /* 0x000fc80000011600 */
[----:B------:R-:W-:-:S04]  /*4c40*/  LOP3.LUT R3, R3, 0xff, RZ, 0xc0, !PT ;  /* 0x000000ff03037812 */ /* 0x000fc800078ec0ff */
[----:B------:R-:W-:-:S05]  /*4c50*/  IADD3 R15, PT, PT, R3, R12, RZ ;  /* 0x0000000c030f7210 */ /* 0x000fca0007ffe0ff */
[----:B------:R-:W-:-:S05]  /*4c60*/  VIADD R3, R15, 0xffffffff ;  /* 0xffffffff0f037836 */ /* 0x000fca0000000000 */
[----:B------:R-:W-:-:S13]  /*4c70*/  ISETP.GE.U32.AND P0, PT, R3, 0xfe, PT ;  /* 0x000000fe0300780c */ /* 0x000fda0003f06070 */
[----:B------:R-:W-:Y:S05]  /*4c80*/  @!P0 BRA `(.L_x_113) ;  /* 0x0000000000808947 */ /* 0x000fea0003800000 */
[----:B------:R-:W-:-:S13]  /*4c90*/  ISETP.GT.AND P0, PT, R15, 0xfe, PT ;  /* 0x000000fe0f00780c */ /* 0x000fda0003f04270 */
[----:B------:R-:W-:Y:S05]  /*4ca0*/  @P0 BRA `(.L_x_114) ;  /* 0x00000000006c0947 */ /* 0x000fea0003800000 */
[----:B------:R-:W-:-:S13]  /*4cb0*/  ISETP.GE.AND P0, PT, R15, 0x1, PT ;  /* 0x000000010f00780c */ /* 0x000fda0003f06270 */
[----:B------:R-:W-:Y:S05]  /*4cc0*/  @P0 BRA `(.L_x_115) ;  /* 0x0000000000740947 */ /* 0x000fea0003800000 */
[----:B------:R-:W-:Y:S02]  /*4cd0*/  ISETP.GE.AND P0, PT, R15, -0x18, PT ;  /* 0xffffffe80f00780c */ /* 0x000fe40003f06270 */
[----:B------:R-:W-:-:S11]  /*4ce0*/  LOP3.LUT R0, R0, 0x80000000, RZ, 0xc0, !PT ;  /* 0x8000000000007812 */ /* 0x000fd600078ec0ff */
[----:B------:R-:W-:Y:S05]  /*4cf0*/  @!P0 BRA `(.L_x_115) ;  /* 0x0000000000688947 */ /* 0x000fea0003800000 */
[CCC-:B------:R-:W-:Y:S01]  /*4d00*/  FFMA.RZ R3, R18.reuse, R16.reuse, R13.reuse ;  /* 0x0000001012037223 */ /* 0x1c0fe2000000c00d */
[C---:B------:R-:W-:Y:S01]  /*4d10*/  IADD3 R14, PT, PT, R15.reuse, 0x20, RZ ;  /* 0x000000200f0e7810 */ /* 0x040fe20007ffe0ff */
[CCC-:B------:R-:W-:Y:S01]  /*4d20*/  FFMA.RM R12, R18.reuse, R16.reuse, R13.reuse ;  /* 0x00000010120c7223 */ /* 0x1c0fe2000000400d */
[----:B------:R-:W-:Y:S02]  /*4d30*/  ISETP.NE.AND P3, PT, R15, RZ, PT ;  /* 0x000000ff0f00720c */ /* 0x000fe40003f65270 */
[----:B------:R-:W-:Y:S01]  /*4d40*/  LOP3.LUT R11, R3, 0x7fffff, RZ, 0xc0, !PT ;  /* 0x007fffff030b7812 */ /* 0x000fe200078ec0ff */
[----:B------:R-:W-:Y:S01]  /*4d50*/  FFMA.RP R3, R18, R16, R13 ;  /* 0x0000001012037223 */ /* 0x000fe2000000800d */
[----:B------:R-:W-:Y:S01]  /*4d60*/  IMAD.MOV R13, RZ, RZ, -R15 ;  /* 0x000000ffff0d7224 */ /* 0x000fe200078e0a0f */
[----:B------:R-:W-:Y:S02]  /*4d70*/  ISETP.NE.AND P1, PT, R15, RZ, PT ;  /* 0x000000ff0f00720c */ /* 0x000fe40003f25270 */
[----:B------:R-:W-:-:S02]  /*4d80*/  LOP3.LUT R11, R11, 0x800000, RZ, 0xfc, !PT ;  /* 0x008000000b0b7812 */ /* 0x000fc400078efcff */
[----:B------:R-:W-:Y:S02]  /*4d90*/  FSETP.NEU.FTZ.AND P0, PT, R3, R12, PT ;  /* 0x0000000c0300720b */ /* 0x000fe40003f1d000 */
[----:B------:R-:W-:Y:S02]  /*4da0*/  SHF.L.U32 R14, R11, R14, RZ ;  /* 0x0000000e0b0e7219 */ /* 0x000fe400000006ff */
[----:B------:R-:W-:Y:S02]  /*4db0*/  SEL R12, R13, RZ, P3 ;  /* 0x000000ff0d0c7207 */ /* 0x000fe40001800000 */
[----:B------:R-:W-:Y:S02]  /*4dc0*/  ISETP.NE.AND P1, PT, R14, RZ, P1 ;  /* 0x000000ff0e00720c */ /* 0x000fe40000f25270 */
[----:B------:R-:W-:Y:S02]  /*4dd0*/  SHF.R.U32.HI R12, RZ, R12, R11 ;  /* 0x0000000cff0c7219 */ /* 0x000fe4000001160b */
[----:B------:R-:W-:-:S02]  /*4de0*/  PLOP3.LUT P0, PT, P0, P1, PT, 0xf8, 0x8f ;  /* 0x00000000008f781c */ /* 0x000fc40000703f70 */
[----:B------:R-:W-:Y:S02]  /*4df0*/  SHF.R.U32.HI R14, RZ, 0x1, R12 ;  /* 0x00000001ff0e7819 */ /* 0x000fe4000001160c */
[----:B------:R-:W-:-:S04]  /*4e00*/  SEL R3, RZ, 0x1, !P0 ;  /* 0x00000001ff037807 */ /* 0x000fc80004000000 */
[----:B------:R-:W-:-:S04]  /*4e10*/  LOP3.LUT R3, R3, 0x1, R14, 0xf8, !PT ;  /* 0x0000000103037812 */ /* 0x000fc800078ef80e */
[----:B------:R-:W-:-:S04]  /*4e20*/  LOP3.LUT R3, R3, R12, RZ, 0xc0, !PT ;  /* 0x0000000c03037212 */ /* 0x000fc800078ec0ff */
[----:B------:R-:W-:-:S04]  /*4e30*/  IADD3 R3, PT, PT, R14, R3, RZ ;  /* 0x000000030e037210 */ /* 0x000fc80007ffe0ff */
[----:B------:R-:W-:Y:S01]  /*4e40*/  LOP3.LUT R0, R3, R0, RZ, 0xfc, !PT ;  /* 0x0000000003007212 */ /* 0x000fe200078efcff */
[----:B------:R-:W-:Y:S06]  /*4e50*/  BRA `(.L_x_115) ;  /* 0x0000000000107947 */ /* 0x000fec0003800000 */
.L_x_114:
[----:B------:R-:W-:-:S04]  /*4e60*/  LOP3.LUT R0, R0, 0x80000000, RZ, 0xc0, !PT ;  /* 0x8000000000007812 */ /* 0x000fc800078ec0ff */
[----:B------:R-:W-:Y:S01]  /*4e70*/  LOP3.LUT R0, R0, 0x7f800000, RZ, 0xfc, !PT ;  /* 0x7f80000000007812 */ /* 0x000fe200078efcff */
[----:B------:R-:W-:Y:S06]  /*4e80*/  BRA `(.L_x_115) ;  /* 0x0000000000047947 */ /* 0x000fec0003800000 */
.L_x_113:
[----:B------:R-:W-:-:S07]  /*4e90*/  IMAD R0, R12, 0x800000, R0 ;  /* 0x008000000c007824 */ /* 0x000fce00078e0200 */
.L_x_115:
[----:B------:R-:W-:Y:S05]  /*4ea0*/  BSYNC.RECONVERGENT B4 ;  /* 0x0000000000047941 */ /* 0x000fea0003800200 */
.L_x_112:
[----:B------:R-:W-:Y:S05]  /*4eb0*/  BRA `(.L_x_116) ;  /* 0x0000000000207947 */ /* 0x000fea0003800000 */
.L_x_111:
[----:B------:R-:W-:-:S04]  /*4ec0*/  LOP3.LUT R0, R14, 0x80000000, R13, 0x48, !PT ;  /* 0x800000000e007812 */ /* 0x000fc800078e480d */
[----:B------:R-:W-:Y:S01]  /*4ed0*/  LOP3.LUT R0, R0, 0x7f800000, RZ, 0xfc, !PT ;  /* 0x7f80000000007812 */ /* 0x000fe200078efcff */
[----:B------:R-:W-:Y:S06]  /*4ee0*/  BRA `(.L_x_116) ;  /* 0x0000000000147947 */ /* 0x000fec0003800000 */
.L_x_110:
[----:B------:R-:W-:Y:S01]  /*4ef0*/  LOP3.LUT R0, R14, 0x80000000, R13, 0x48, !PT ;  /* 0x800000000e007812 */ /* 0x000fe200078e480d */
[----:B------:R-:W-:Y:S06]  /*4f00*/  BRA `(.L_x_116) ;  /* 0x00000000000c7947 */ /* 0x000fec0003800000 */
.L_x_109:
[----:B------:R-:W0:Y:S01]  /*4f10*/  MUFU.RSQ R0, -QNAN ;  /* 0xffc0000000007908 */ /* 0x000e220000001400 */
[----:B------:R-:W-:Y:S05]  /*4f20*/  BRA `(.L_x_116) ;  /* 0x0000000000047947 */ /* 0x000fea0003800000 */
.L_x_108:
[----:B------:R-:W-:-:S07]  /*4f30*/  FADD.FTZ R0, R0, R3 ;  /* 0x0000000300007221 */ /* 0x000fce0000010000 */
.L_x_116:
[----:B------:R-:W-:Y:S05]  /*4f40*/  BSYNC.RECONVERGENT B3 ;  /* 0x0000000000037941 */ /* 0x000fea0003800200 */
.L_x_106:
[----:B------:R-:W-:-:S04]  /*4f50*/  MOV R11, 0x0 ;  /* 0x00000000000b7802 */ /* 0x000fc80000000f00 */
[----:B0-----:R-:W-:Y:S05]  /*4f60*/  RET.REL.NODEC R10 `(_Z28attention_fwd_bf16_mma_cleanPK13__nv_bfloat16S1_S1_PS_iiiiif) ;  /* 0xffffffb00a247950 */ /* 0x001fea0003c3ffff */
.L_x_117:
[----:B------:R-:W-:-:S00]  /*4f70*/  BRA `(.L_x_117) ;  /* 0xfffffffc00fc7947 */ /* 0x000fc0000383ffff */
[----:B------:R-:W-:-:S00]  /*4f80*/  NOP ;  /* 0x0000000000007918 */ /* 0x000fc00000000000 */
[----:B------:R-:W-:-:S00]  /*4f90*/  NOP ;  /* 0x0000000000007918 */ /* 0x000fc00000000000 */
[----:B------:R-:W-:-:S00]  /*4fa0*/  NOP ;  /* 0x0000000000007918 */ /* 0x000fc00000000000 */
[----:B------:R-:W-:-:S00]  /*4fb0*/  NOP ;  /* 0x0000000000007918 */ /* 0x000fc00000000000 */
[----:B------:R-:W-:-:S00]  /*4fc0*/  NOP ;  /* 0x0000000000007918 */ /* 0x000fc00000000000 */
[----:B------:R-:W-:-:S00]  /*4fd0*/  NOP ;  /* 0x0000000000007918 */ /* 0x000fc00000000000 */
[----:B------:R-:W-:-:S00]  /*4fe0*/  NOP ;  /* 0x0000000000007918 */ /* 0x000fc00000000000 */
[----:B------:R-:W-:-:S00]  /*4ff0*/  NOP ;  /* 0x0000000000007918 */ /* 0x000fc00000000000 */
.L_x_118:


//--------------------- .nv.shared._Z28attention_fwd_bf16_mma_cleanPK13__nv_bfloat16S1_S1_PS_iiiiif --------------------------
	.section	.nv.shared._Z28attention_fwd_bf16_mma_cleanPK13__nv_bfloat16S1_S1_PS_iiiiif,"aw",@nobits
	.sectionflags	@""
	.align	16
	.zero		1024


//--------------------- .nv.shared.reserved.0     --------------------------
	.section	.nv.shared.reserved.0,"aw",@nobits
	.weak		__nv_reservedSMEM_offset_0_alias
	.size		__nv_reservedSMEM_offset_0_alias, 0, 64
	.other		__nv_reservedSMEM_offset_0_alias,@"STO_CUDA_RESERVED_SHARED STV_DEFAULT"
__nv_reservedSMEM_offset_0_alias:
	.zero		0
	.zero		64


//--------------------- .nv.constant0._Z28attention_fwd_bf16_mma_cleanPK13__nv_bfloat16S1_S1_PS_iiiiif --------------------------
	.section	.nv.constant0._Z28attention_fwd_bf16_mma_cleanPK13__nv_bfloat16S1_S1_PS_iiiiif,"a",@progbits
	.sectionflags	@""
	.align	4
.nv.constant0._Z28attention_fwd_bf16_mma_cleanPK13__nv_bfloat16S1_S1_PS_iiiiif:
	.zero		952


//--------------------- SYMBOLS --------------------------

	.type		.nv.reservedSmem.offset0,@object
	.size		.nv.reservedSmem.offset0,0x4
	.type		.nv.reservedSmem.cap,@object
	.size		.nv.reservedSmem.cap,0x4
